// auto-generated by cutlass_sweep.gemm — config: {"arch": "sm_100", "cluster_m": 1, "cluster_n": 1, "dtype": "int8", "dtype_b": "int8", "layout": "nt", "stages": 0, "tile_k": 256, "tile_m": 128, "tile_n": 160}
#include "cutlass/cutlass.h"
#include "cutlass/gemm/collective/collective_builder.hpp"
#include "cutlass/gemm/device/gemm_universal_adapter.h"
#include "cutlass/gemm/kernel/gemm_universal.hpp"
#include "cutlass/epilogue/collective/collective_builder.hpp"

using ElemA = int8_t;
using ElemB = int8_t;
using ElemCD = int8_t;
using Acc  = int32_t;
using TileShape    = cute::Shape<cute::_128, cute::_160, cute::_256>;
using ClusterShape = cute::Shape<cute::_1, cute::_1, cute::_1>;

using CollectiveEpilogue = typename cutlass::epilogue::collective::CollectiveBuilder<
    cutlass::arch::Sm100, cutlass::arch::OpClassTensorOp,
    TileShape, ClusterShape,
    cutlass::epilogue::collective::EpilogueTileAuto,
    Acc, Acc,
    ElemCD, cutlass::layout::RowMajor, 128 / cutlass::sizeof_bits<ElemCD>::value,
    ElemCD, cutlass::layout::RowMajor, 128 / cutlass::sizeof_bits<ElemCD>::value,
    cutlass::epilogue::collective::EpilogueScheduleAuto
  >::CollectiveOp;

using CollectiveMainloop = typename cutlass::gemm::collective::CollectiveBuilder<
    cutlass::arch::Sm100, cutlass::arch::OpClassTensorOp,
    ElemA, cutlass::layout::RowMajor, 128 / cutlass::sizeof_bits<ElemA>::value,
    ElemB, cutlass::layout::ColumnMajor, 128 / cutlass::sizeof_bits<ElemB>::value,
    Acc,
    TileShape, ClusterShape,
    cutlass::gemm::collective::StageCountAutoCarveout<static_cast<int>(sizeof(typename CollectiveEpilogue::SharedStorage))>,
    cutlass::gemm::collective::KernelScheduleAuto
  >::CollectiveOp;

using GemmKernel = cutlass::gemm::kernel::GemmUniversal<
    cute::Shape<int,int,int,int>,
    CollectiveMainloop,
    CollectiveEpilogue
>;
using Gemm = cutlass::gemm::device::GemmUniversalAdapter<GemmKernel>;

// Force the device kernel symbol into the cubin without needing a host main.
auto* _anchor = &cutlass::device_kernel<GemmKernel>;


// ===== COMPILED SASS (sm_100a) =====

	.target	sm_100a

	.elftype	@"ET_EXEC"


//--------------------- .note.nv.tkinfo           --------------------------
	.section	.note.nv.tkinfo,"",@"SHT_NOTE"
	.sectionflags	@"SHF_NOTE_NV_TKINFO"
	.tkinfo
        /*0018*/ 	.word	0x00000002
        /*0030*/ 	.string	""
        /*0030*/ 	.string	"ptxas"
        /*0030*/ 	.string	"Cuda compilation tools, release 13.0, V13.0.88"
        /*0030*/ 	.string	"Build cuda_13.0.r13.0/compiler.36424714_0"
        /*0030*/ 	.string	"-arch sm_100a -m 64 "



//--------------------- .note.nv.cuinfo           --------------------------
	.section	.note.nv.cuinfo,"",@"SHT_NOTE"
	.sectionflags	@"SHF_NOTE_NV_CUINFO"
        /*0018*/ 	.short	0x0002
        /*001a*/ 	.short	0x0064
        /*001c*/ 	.short	0x0082
	.zero		2


//--------------------- .nv.info                  --------------------------
	.section	.nv.info,"",@"SHT_CUDA_INFO"
	.align	4


	//----- nvinfo : EIATTR_REGCOUNT
	.align		4
        /*0000*/ 	.byte	0x04, 0x2f
        /*0002*/ 	.short	(.L_19 - .L_18)
	.align		4
.L_18:
        /*0004*/ 	.word	index@(_ZN7cutlass13device_kernelINS_4gemm6kernel13GemmUniversalIN4cute5tupleIJiiiiEEENS1_10collective13CollectiveMmaINS1_35MainloopSm100TmaUmmaWarpSpecializedILi2ELi2ELi3ENS5_IJNS4_1CILi1EEESB_SB_EEEEENS5_IJNSA_ILi128EEENSA_ILi160EEENSA_ILi256EEEEEEaNS5_IJlSB_lEEEaSI_NS4_8TiledMMAINS4_8MMA_AtomIJNS4_15SM100_MMA_S8_SSIaaiLi128ELi160ELNS4_4UMMA5MajorE0ELSN_0ELNSM_8SaturateE0EEEEEENS4_6LayoutISC_NS5_IJNSA_ILi0EEESS_SS_EEEEENS5_IJNS4_10UnderscoreESV_SV_EEEEENS4_13SM90_TMA_LOADENS4_14ComposedLayoutINS4_7SwizzleILi3ELi4ELi3EEENS4_18smem_ptr_flag_bitsILi8EEENSR_INS5_IJNSA_ILi8EEESE_EEENS5_IJSE_SB_EEEEEEEvNS4_8identityESY_S18_vS19_EENS_8epilogue10collective18CollectiveEpilogueINS1B_23Sm100TmaWarpSpecializedILi1ELi1ELi160ELb0ELb0EEEJSH_NS5_IJNSR_ISE_SB_EENSR_ISF_SB_EEEEEaSI_aSI_NS1B_6fusion15FusionCallbacksIS1F_NS1J_17LinearCombinationIaiaiLNS_15FloatRoundStyleE2EEESH_S1I_JEEENS4_5SM1004TMEM4LOAD26SM100_TMEM_LOAD_32dp32b32xESY_NSZ_INS10_ILi1ELi4ELi3EEES13_NSR_INS5_IJS14_NSA_ILi32EEEEEENS5_IJS1U_SB_EEEEEEENS4_39AutoVectorizingCopyWithAssumedAlignmentILi128EEENS4_14SM90_TMA_STOREES1Y_S20_S20_EEEvvEEEEvNT_6ParamsE)
        /*0008*/ 	.word	0x000000ff


	//----- nvinfo : EIATTR_FRAME_SIZE
	.align		4
.L_19:
        /*000c*/ 	.byte	0x04, 0x11
        /*000e*/ 	.short	(.L_21 - .L_20)
	.align		4
.L_20:
        /*0010*/ 	.word	index@($__internal_2_$__cuda_sm10x_tcgen05_guardrail_trap_unallocated_columns_being_dealloced)
        /*0014*/ 	.word	0x00000018


	//----- nvinfo : EIATTR_FRAME_SIZE
	.align		4
.L_21:
        /*0018*/ 	.byte	0x04, 0x11
        /*001a*/ 	.short	(.L_23 - .L_22)
	.align		4
.L_22:
        /*001c*/ 	.word	index@($__internal_1_$__cuda_sm10x_tcgen05_guardrail_trap_phase_invalid_during_alloc)
        /*0020*/ 	.word	0x00000018


	//----- nvinfo : EIATTR_FRAME_SIZE
	.align		4
.L_23:
        /*0024*/ 	.byte	0x04, 0x11
        /*0026*/ 	.short	(.L_25 - .L_24)
	.align		4
.L_24:
        /*0028*/ 	.word	index@($__internal_0_$__cuda_sm10x_tcgen05_guardrail_trap_col_being_dealloced_not_returned_by_alloc)
        /*002c*/ 	.word	0x00000018


	//----- nvinfo : EIATTR_FRAME_SIZE
	.align		4
.L_25:
        /*0030*/ 	.byte	0x04, 0x11
        /*0032*/ 	.short	(.L_27 - .L_26)
	.align		4
.L_26:
        /*0034*/ 	.word	index@(_ZN7cutlass13device_kernelINS_4gemm6kernel13GemmUniversalIN4cute5tupleIJiiiiEEENS1_10collective13CollectiveMmaINS1_35MainloopSm100TmaUmmaWarpSpecializedILi2ELi2ELi3ENS5_IJNS4_1CILi1EEESB_SB_EEEEENS5_IJNSA_ILi128EEENSA_ILi160EEENSA_ILi256EEEEEEaNS5_IJlSB_lEEEaSI_NS4_8TiledMMAINS4_8MMA_AtomIJNS4_15SM100_MMA_S8_SSIaaiLi128ELi160ELNS4_4UMMA5MajorE0ELSN_0ELNSM_8SaturateE0EEEEEENS4_6LayoutISC_NS5_IJNSA_ILi0EEESS_SS_EEEEENS5_IJNS4_10UnderscoreESV_SV_EEEEENS4_13SM90_TMA_LOADENS4_14ComposedLayoutINS4_7SwizzleILi3ELi4ELi3EEENS4_18smem_ptr_flag_bitsILi8EEENSR_INS5_IJNSA_ILi8EEESE_EEENS5_IJSE_SB_EEEEEEEvNS4_8identityESY_S18_vS19_EENS_8epilogue10collective18CollectiveEpilogueINS1B_23Sm100TmaWarpSpecializedILi1ELi1ELi160ELb0ELb0EEEJSH_NS5_IJNSR_ISE_SB_EENSR_ISF_SB_EEEEEaSI_aSI_NS1B_6fusion15FusionCallbacksIS1F_NS1J_17LinearCombinationIaiaiLNS_15FloatRoundStyleE2EEESH_S1I_JEEENS4_5SM1004TMEM4LOAD26SM100_TMEM_LOAD_32dp32b32xESY_NSZ_INS10_ILi1ELi4ELi3EEES13_NSR_INS5_IJS14_NSA_ILi32EEEEEENS5_IJS1U_SB_EEEEEEENS4_39AutoVectorizingCopyWithAssumedAlignmentILi128EEENS4_14SM90_TMA_STOREES1Y_S20_S20_EEEvvEEEEvNT_6ParamsE)
        /*0038*/ 	.word	0x00000018


	//----- nvinfo : EIATTR_MIN_STACK_SIZE
	.align		4
.L_27:
        /*003c*/ 	.byte	0x04, 0x12
        /*003e*/ 	.short	(.L_29 - .L_28)
	.align		4
.L_28:
        /*0040*/ 	.word	index@(_ZN7cutlass13device_kernelINS_4gemm6kernel13GemmUniversalIN4cute5tupleIJiiiiEEENS1_10collective13CollectiveMmaINS1_35MainloopSm100TmaUmmaWarpSpecializedILi2ELi2ELi3ENS5_IJNS4_1CILi1EEESB_SB_EEEEENS5_IJNSA_ILi128EEENSA_ILi160EEENSA_ILi256EEEEEEaNS5_IJlSB_lEEEaSI_NS4_8TiledMMAINS4_8MMA_AtomIJNS4_15SM100_MMA_S8_SSIaaiLi128ELi160ELNS4_4UMMA5MajorE0ELSN_0ELNSM_8SaturateE0EEEEEENS4_6LayoutISC_NS5_IJNSA_ILi0EEESS_SS_EEEEENS5_IJNS4_10UnderscoreESV_SV_EEEEENS4_13SM90_TMA_LOADENS4_14ComposedLayoutINS4_7SwizzleILi3ELi4ELi3EEENS4_18smem_ptr_flag_bitsILi8EEENSR_INS5_IJNSA_ILi8EEESE_EEENS5_IJSE_SB_EEEEEEEvNS4_8identityESY_S18_vS19_EENS_8epilogue10collective18CollectiveEpilogueINS1B_23Sm100TmaWarpSpecializedILi1ELi1ELi160ELb0ELb0EEEJSH_NS5_IJNSR_ISE_SB_EENSR_ISF_SB_EEEEEaSI_aSI_NS1B_6fusion15FusionCallbacksIS1F_NS1J_17LinearCombinationIaiaiLNS_15FloatRoundStyleE2EEESH_S1I_JEEENS4_5SM1004TMEM4LOAD26SM100_TMEM_LOAD_32dp32b32xESY_NSZ_INS10_ILi1ELi4ELi3EEES13_NSR_INS5_IJS14_NSA_ILi32EEEEEENS5_IJS1U_SB_EEEEEEENS4_39AutoVectorizingCopyWithAssumedAlignmentILi128EEENS4_14SM90_TMA_STOREES1Y_S20_S20_EEEvvEEEEvNT_6ParamsE)
        /*0044*/ 	.word	0x00000018
.L_29:


//--------------------- .nv.compat                --------------------------
	.section	.nv.compat,"",@"SHT_CUDA_COMPAT_INFO"
	.align	4
        /*0000*/ 	.byte	0x02, 0x09, 0x01, 0x00, 0x02, 0x02, 0x03, 0x00, 0x02, 0x05, 0x06, 0x00, 0x03, 0x07, 0x01, 0x01
        /*0010*/ 	.byte	0x02, 0x03, 0x01, 0x00, 0x02, 0x06, 0x01, 0x00, 0x04, 0x0b, 0x08, 0x00, 0x01, 0x00, 0x00, 0x00
        /*0020*/ 	.byte	0x00, 0x00, 0x00, 0x00


//--------------------- .nv.info._ZN7cutlass13device_kernelINS_4gemm6kernel13GemmUniversalIN4cute5tupleIJiiiiEEENS1_10collective13CollectiveMmaINS1_35MainloopSm100TmaUmmaWarpSpecializedILi2ELi2ELi3ENS5_IJNS4_1CILi1EEESB_SB_EEEEENS5_IJNSA_ILi128EEENSA_ILi160EEENSA_ILi256EEEEEEaNS5_IJlSB_lEEEaSI_NS4_8TiledMMAINS4_8MMA_AtomIJNS4_15SM100_MMA_S8_SSIaaiLi128ELi160ELNS4_4UMMA5MajorE0ELSN_0ELNSM_8SaturateE0EEEEEENS4_6LayoutISC_NS5_IJNSA_ILi0EEESS_SS_EEEEENS5_IJNS4_10UnderscoreESV_SV_EEEEENS4_13SM90_TMA_LOADENS4_14ComposedLayoutINS4_7SwizzleILi3ELi4ELi3EEENS4_18smem_ptr_flag_bitsILi8EEENSR_INS5_IJNSA_ILi8EEESE_EEENS5_IJSE_SB_EEEEEEEvNS4_8identityESY_S18_vS19_EENS_8epilogue10collective18CollectiveEpilogueINS1B_23Sm100TmaWarpSpecializedILi1ELi1ELi160ELb0ELb0EEEJSH_NS5_IJNSR_ISE_SB_EENSR_ISF_SB_EEEEEaSI_aSI_NS1B_6fusion15FusionCallbacksIS1F_NS1J_17LinearCombinationIaiaiLNS_15FloatRoundStyleE2EEESH_S1I_JEEENS4_5SM1004TMEM4LOAD26SM100_TMEM_LOAD_32dp32b32xESY_NSZ_INS10_ILi1ELi4ELi3EEES13_NSR_INS5_IJS14_NSA_ILi32EEEEEENS5_IJS1U_SB_EEEEEEENS4_39AutoVectorizingCopyWithAssumedAlignmentILi128EEENS4_14SM90_TMA_STOREES1Y_S20_S20_EEEvvEEEEvNT_6ParamsE --------------------------
	.section	.nv.info._ZN7cutlass13device_kernelINS_4gemm6kernel13GemmUniversalIN4cute5tupleIJiiiiEEENS1_10collective13CollectiveMmaINS1_35MainloopSm100TmaUmmaWarpSpecializedILi2ELi2ELi3ENS5_IJNS4_1CILi1EEESB_SB_EEEEENS5_IJNSA_ILi128EEENSA_ILi160EEENSA_ILi256EEEEEEaNS5_IJlSB_lEEEaSI_NS4_8TiledMMAINS4_8MMA_AtomIJNS4_15SM100_MMA_S8_SSIaaiLi128ELi160ELNS4_4UMMA5MajorE0ELSN_0ELNSM_8SaturateE0EEEEEENS4_6LayoutISC_NS5_IJNSA_ILi0EEESS_SS_EEEEENS5_IJNS4_10UnderscoreESV_SV_EEEEENS4_13SM90_TMA_LOADENS4_14ComposedLayoutINS4_7SwizzleILi3ELi4ELi3EEENS4_18smem_ptr_flag_bitsILi8EEENSR_INS5_IJNSA_ILi8EEESE_EEENS5_IJSE_SB_EEEEEEEvNS4_8identityESY_S18_vS19_EENS_8epilogue10collective18CollectiveEpilogueINS1B_23Sm100TmaWarpSpecializedILi1ELi1ELi160ELb0ELb0EEEJSH_NS5_IJNSR_ISE_SB_EENSR_ISF_SB_EEEEEaSI_aSI_NS1B_6fusion15FusionCallbacksIS1F_NS1J_17LinearCombinationIaiaiLNS_15FloatRoundStyleE2EEESH_S1I_JEEENS4_5SM1004TMEM4LOAD26SM100_TMEM_LOAD_32dp32b32xESY_NSZ_INS10_ILi1ELi4ELi3EEES13_NSR_INS5_IJS14_NSA_ILi32EEEEEENS5_IJS1U_SB_EEEEEEENS4_39AutoVectorizingCopyWithAssumedAlignmentILi128EEENS4_14SM90_TMA_STOREES1Y_S20_S20_EEEvvEEEEvNT_6ParamsE,"",@"SHT_CUDA_INFO"
	.sectionflags	@""
	.align	4


	//----- nvinfo : EIATTR_CUDA_API_VERSION
	.align		4
        /*0000*/ 	.byte	0x04, 0x37
        /*0002*/ 	.short	(.L_31 - .L_30)
.L_30:
        /*0004*/ 	.word	0x00000082


	//----- nvinfo : EIATTR_KPARAM_INFO
	.align		4
.L_31:
        /*0008*/ 	.byte	0x04, 0x17
        /*000a*/ 	.short	(.L_33 - .L_32)
.L_32:
        /*000c*/ 	.word	0x00000000
        /*0010*/ 	.short	0x0000
        /*0012*/ 	.short	0x0000
        /*0014*/ 	.byte	0x00, 0xf0, 0x01, 0x20


	//----- nvinfo : EIATTR_AT_ENTRY_FRAGMENTS
	.align		4
.L_33:
        /*0018*/ 	.byte	0x04, 0x4f
        /*001a*/ 	.short	(.L_35 - .L_34)


	//   ....[0]....
.L_34:
        /*001c*/ 	.word	0x00000006


	//----- nvinfo : EIATTR_RESERVED_SMEM_USED
	.align		4
.L_35:
        /*0020*/ 	.byte	0x01, 0x41
	.zero		2


	//----- nvinfo : EIATTR_SPARSE_MMA_MASK
	.align		4
        /*0024*/ 	.byte	0x03, 0x50
        /*0026*/ 	.short	0x0000


	//----- nvinfo : EIATTR_TCGEN05_1CTA_USED
	.align		4
        /*0028*/ 	.byte	0x01, 0x51
	.zero		2


	//----- nvinfo : EIATTR_MAXREG_COUNT
	.align		4
        /*002c*/ 	.byte	0x03, 0x1b
        /*002e*/ 	.short	0x00ff


	//----- nvinfo : EIATTR_NUM_BARRIERS
	.align		4
        /*0030*/ 	.byte	0x02, 0x4c
        /*0032*/ 	.byte	0x07
	.zero		1


	//----- nvinfo : EIATTR_EXTERNS
	.align		4
        /*0034*/ 	.byte	0x04, 0x0f
        /*0036*/ 	.short	(.L_37 - .L_36)


	//   ....[0]....
	.align		4
.L_36:
        /*0038*/ 	.word	index@(__assertfail)


	//----- nvinfo : EIATTR_ANNOTATIONS
	.align		4
.L_37:
        /*003c*/ 	.byte	0x04, 0x55
        /*003e*/ 	.short	(.L_39 - .L_38)


	//   ....[0]....
.L_38:
        /*0040*/ 	.word	0x00000001
        /*0044*/ 	.byte	0xb0, 0x00, 0x00, 0x00, 0x01, 0x00, 0x00, 0x00, 0x50, 0x01, 0x00, 0x00, 0x01, 0x00, 0x00, 0x00
        /*0054*/ 	.byte	0x90, 0x01, 0x00, 0x00, 0x01, 0x00, 0x00, 0x00, 0x70, 0x45, 0x00, 0x00, 0x01, 0x00, 0x00, 0x00
        /*0064*/ 	.byte	0x20, 0x46, 0x00, 0x00, 0x01, 0x00, 0x00, 0x00, 0xc0, 0x4a, 0x00, 0x00, 0x01, 0x00, 0x00, 0x00
        /*0074*/ 	.byte	0xe0, 0x54, 0x00, 0x00, 0x01, 0x00, 0x00, 0x00, 0x90, 0x56, 0x00, 0x00, 0x01, 0x00, 0x00, 0x00
        /*0084*/ 	.byte	0x60, 0x57, 0x00, 0x00, 0x01, 0x00, 0x00, 0x00, 0x20, 0x5c, 0x00, 0x00, 0x01, 0x00, 0x00, 0x00
        /*0094*/ 	.byte	0x30, 0x5e, 0x00, 0x00, 0x01, 0x00, 0x00, 0x00, 0x80, 0x66, 0x00, 0x00, 0x01, 0x00, 0x00, 0x00
        /*00a4*/ 	.byte	0xf0, 0x74, 0x00, 0x00, 0x01, 0x00, 0x00, 0x00, 0x20, 0x83, 0x00, 0x00, 0x01, 0x00, 0x00, 0x00
        /*00b4*/ 	.byte	0x80, 0x83, 0x00, 0x00


	//----- nvinfo : EIATTR_MERCURY_ISA_VERSION
	.align		4
.L_39:
        /*00b8*/ 	.byte	0x03, 0x5f
        /*00ba*/ 	.short	0x0101


	//----- nvinfo : EIATTR_INT_WARP_WIDE_INSTR_OFFSETS
	.align		4
        /*00bc*/ 	.byte	0x04, 0x31
        /*00be*/ 	.short	(.L_41 - .L_40)


	//   ....[0]....
.L_40:
        /*00c0*/ 	.word	0x00003ae0


	//   ....[1]....
        /*00c4*/ 	.word	0x00003b00


	//   ....[2]....
        /*00c8*/ 	.word	0x00003b30


	//   ....[3]....
        /*00cc*/ 	.word	0x00004760


	//   ....[4]....
        /*00d0*/ 	.word	0x000047e0


	//   ....[5]....
        /*00d4*/ 	.word	0x00004840


	//   ....[6]....
        /*00d8*/ 	.word	0x000048a0


	//   ....[7]....
        /*00dc*/ 	.word	0x00004960


	//   ....[8]....
        /*00e0*/ 	.word	0x00004980


	//----- nvinfo : EIATTR_COOP_GROUP_MASK_REGIDS
	.align		4
.L_41:
        /*00e4*/ 	.byte	0x04, 0x29
        /*00e6*/ 	.short	(.L_43 - .L_42)


	//   ....[0]....
.L_42:
        /*00e8*/ 	.word	0xffffffff


	//   ....[1]....
        /*00ec*/ 	.word	0xffffffff


	//   ....[2]....
        /*00f0*/ 	.word	0xffffffff


	//   ....[3]....
        /*00f4*/ 	.word	0xffffffff


	//   ....[4]....
        /*00f8*/ 	.word	0xffffffff


	//   ....[5]....
        /*00fc*/ 	.word	0xffffffff


	//   ....[6]....
        /*0100*/ 	.word	0xffffffff


	//   ....[7]....
        /*0104*/ 	.word	0xffffffff


	//   ....[8]....
        /*0108*/ 	.word	0xffffffff


	//   ....[9]....
        /*010c*/ 	.word	0xffffffff


	//   ....[10]....
        /*0110*/ 	.word	0xffffffff


	//   ....[11]....
        /*0114*/ 	.word	0xffffffff


	//   ....[12]....
        /*0118*/ 	.word	0xffffffff


	//----- nvinfo : EIATTR_COOP_GROUP_INSTR_OFFSETS
	.align		4
.L_43:
        /*011c*/ 	.byte	0x04, 0x28
        /*011e*/ 	.short	(.L_45 - .L_44)


	//   ....[0]....
.L_44:
        /*0120*/ 	.word	0x00000080


	//   ....[1]....
        /*0124*/ 	.word	0x00000520


	//   ....[2]....
        /*0128*/ 	.word	0x00000650


	//   ....[3]....
        /*012c*/ 	.word	0x00000790


	//   ....[4]....
        /*0130*/ 	.word	0x00000890


	//   ....[5]....
        /*0134*/ 	.word	0x00000a00


	//   ....[6]....
        /*0138*/ 	.word	0x00000b80


	//   ....[7]....
        /*013c*/ 	.word	0x00001e90


	//   ....[8]....
        /*0140*/ 	.word	0x00002c20


	//   ....[9]....
        /*0144*/ 	.word	0x00002e30


	//   ....[10]....
        /*0148*/ 	.word	0x00002e60


	//   ....[11]....
        /*014c*/ 	.word	0x000039c0


	//   ....[12]....
        /*0150*/ 	.word	0x00003bf0


	//----- nvinfo : EIATTR_VRC_CTA_INIT_COUNT
	.align		4
.L_45:
        /*0154*/ 	.byte	0x02, 0x4a
        /*0156*/ 	.byte	0x80
	.zero		1


	//----- nvinfo : EIATTR_SYSCALL_OFFSETS
	.align		4
        /*0158*/ 	.byte	0x04, 0x46
        /*015a*/ 	.short	(.L_47 - .L_46)


	//   ....[0]....
.L_46:
        /*015c*/ 	.word	0x00005380


	//   ....[1]....
        /*0160*/ 	.word	0x000054b0


	//   ....[2]....
        /*0164*/ 	.word	0x00005ff0


	//   ....[3]....
        /*0168*/ 	.word	0x00006160


	//   ....[4]....
        /*016c*/ 	.word	0x000062d0


	//   ....[5]....
        /*0170*/ 	.word	0x00006440


	//   ....[6]....
        /*0174*/ 	.word	0x000065b0


	//----- nvinfo : EIATTR_MBARRIER_INSTR_OFFSETS
	.align		4
.L_47:
        /*0178*/ 	.byte	0x04, 0x39
        /*017a*/ 	.short	(.L_49 - .L_48)


	//   ....[0]....
.L_48:
        /*017c*/ 	.word	0x00000600
        /*0180*/ 	.word	0x000000ff
        /*0184*/ 	.word	0x00000000
        /*0188*/ 	.short	0x0100
        /*018a*/ 	.byte	0x04
	.zero		1


	//   ....[1]....
        /*018c*/ 	.word	0x00000610
        /*0190*/ 	.word	0x000000ff
        /*0194*/ 	.word	0x00000010
        /*0198*/ 	.short	0x0100
        /*019a*/ 	.byte	0x04
	.zero		1


	//   ....[2]....
        /*019c*/ 	.word	0x00000620
        /*01a0*/ 	.word	0x000000ff
        /*01a4*/ 	.word	0x00000008
        /*01a8*/ 	.short	0x0100
        /*01aa*/ 	.byte	0x04
	.zero		1


	//   ....[3]....
        /*01ac*/ 	.word	0x00000630
        /*01b0*/ 	.word	0x000000ff
        /*01b4*/ 	.word	0x00000018
        /*01b8*/ 	.short	0x0100
        /*01ba*/ 	.byte	0x04
	.zero		1


	//   ....[4]....
        /*01bc*/ 	.word	0x00000760
        /*01c0*/ 	.word	0x000000ff
        /*01c4*/ 	.word	0x00000020
        /*01c8*/ 	.short	0x0100
        /*01ca*/ 	.byte	0x04
	.zero		1


	//   ....[5]....
        /*01cc*/ 	.word	0x00000770
        /*01d0*/ 	.word	0x000000ff
        /*01d4*/ 	.word	0x00000028
        /*01d8*/ 	.short	0x0100
        /*01da*/ 	.byte	0x04
	.zero		1


	//   ....[6]....
        /*01dc*/ 	.word	0x00000860
        /*01e0*/ 	.word	0x000000ff
        /*01e4*/ 	.word	0x00000030
        /*01e8*/ 	.short	0x0100
        /*01ea*/ 	.byte	0x06
	.zero		1


	//   ....[7]....
        /*01ec*/ 	.word	0x00000870
        /*01f0*/ 	.word	0x000000ff
        /*01f4*/ 	.word	0x00000038
        /*01f8*/ 	.short	0x0100
        /*01fa*/ 	.byte	0x06
	.zero		1


	//   ....[8]....
        /*01fc*/ 	.word	0x000009b0
        /*0200*/ 	.word	0x000000ff
        /*0204*/ 	.word	0x00000040
        /*0208*/ 	.short	0x0100
        /*020a*/ 	.byte	0x06
	.zero		1


	//   ....[9]....
        /*020c*/ 	.word	0x000009c0
        /*0210*/ 	.word	0x000000ff
        /*0214*/ 	.word	0x00000050
        /*0218*/ 	.short	0x0100
        /*021a*/ 	.byte	0x06
	.zero		1


	//   ....[10]....
        /*021c*/ 	.word	0x000009d0
        /*0220*/ 	.word	0x000000ff
        /*0224*/ 	.word	0x00000048
        /*0228*/ 	.short	0x0100
        /*022a*/ 	.byte	0x06
	.zero		1


	//   ....[11]....
        /*022c*/ 	.word	0x000009e0
        /*0230*/ 	.word	0x000000ff
        /*0234*/ 	.word	0x00000058
        /*0238*/ 	.short	0x0100
        /*023a*/ 	.byte	0x06
	.zero		1


	//   ....[12]....
        /*023c*/ 	.word	0x00000b10
        /*0240*/ 	.word	0x000000ff
        /*0244*/ 	.word	0x00000060
        /*0248*/ 	.short	0x0100
        /*024a*/ 	.byte	0x04
	.zero		1


	//   ....[13]....
        /*024c*/ 	.word	0x00000b20
        /*0250*/ 	.word	0x000000ff
        /*0254*/ 	.word	0x00000078
        /*0258*/ 	.short	0x0100
        /*025a*/ 	.byte	0x04
	.zero		1


	//   ....[14]....
        /*025c*/ 	.word	0x00000b30
        /*0260*/ 	.word	0x000000ff
        /*0264*/ 	.word	0x00000068
        /*0268*/ 	.short	0x0100
        /*026a*/ 	.byte	0x04
	.zero		1


	//   ....[15]....
        /*026c*/ 	.word	0x00000b40
        /*0270*/ 	.word	0x000000ff
        /*0274*/ 	.word	0x00000080
        /*0278*/ 	.short	0x0100
        /*027a*/ 	.byte	0x04
	.zero		1


	//   ....[16]....
        /*027c*/ 	.word	0x00000b50
        /*0280*/ 	.word	0x000000ff
        /*0284*/ 	.word	0x00000070
        /*0288*/ 	.short	0x0100
        /*028a*/ 	.byte	0x04
	.zero		1


	//   ....[17]....
        /*028c*/ 	.word	0x00000b60
        /*0290*/ 	.word	0x000000ff
        /*0294*/ 	.word	0x00000088
        /*0298*/ 	.short	0x0100
        /*029a*/ 	.byte	0x04
	.zero		1


	//   ....[18]....
        /*029c*/ 	.word	0x00000c70
        /*02a0*/ 	.word	0x000000ff
        /*02a4*/ 	.word	0x00000090
        /*02a8*/ 	.short	0x0100
        /*02aa*/ 	.byte	0x04
	.zero		1


	//   ....[19]....
        /*02ac*/ 	.word	0x00000c80
        /*02b0*/ 	.word	0x000000ff
        /*02b4*/ 	.word	0x000000a0
        /*02b8*/ 	.short	0x0100
        /*02ba*/ 	.byte	0x04
	.zero		1


	//   ....[20]....
        /*02bc*/ 	.word	0x00000c90
        /*02c0*/ 	.word	0x000000ff
        /*02c4*/ 	.word	0x00000098
        /*02c8*/ 	.short	0x0100
        /*02ca*/ 	.byte	0x04
	.zero		1


	//   ....[21]....
        /*02cc*/ 	.word	0x00000ca0
        /*02d0*/ 	.word	0x000000ff
        /*02d4*/ 	.word	0x000000a8
        /*02d8*/ 	.short	0x0100
        /*02da*/ 	.byte	0x04
	.zero		1


	//   ....[22]....
        /*02dc*/ 	.word	0x00001650
        /*02e0*/ 	.word	0x00000003
        /*02e4*/ 	.word	0x000000a0
        /*02e8*/ 	.short	0x010a
        /*02ea*/ 	.byte	0xff
	.zero		1


	//   ....[23]....
        /*02ec*/ 	.word	0x00001680
        /*02f0*/ 	.word	0x00000003
        /*02f4*/ 	.word	0x00000090
        /*02f8*/ 	.short	0x0101
        /*02fa*/ 	.byte	0xff
	.zero		1


	//   ....[24]....
        /*02fc*/ 	.word	0x00001750
        /*0300*/ 	.word	0x000000ff
        /*0304*/ 	.word	0x00000010
        /*0308*/ 	.short	0x010a
        /*030a*/ 	.byte	0x06
	.zero		1


	//   ....[25]....
        /*030c*/ 	.word	0x000017d0
        /*0310*/ 	.word	0x000000ff
        /*0314*/ 	.word	0x00000010
        /*0318*/ 	.short	0x010a
        /*031a*/ 	.byte	0x21
	.zero		1


	//   ....[26]....
        /*031c*/ 	.word	0x00001920
        /*0320*/ 	.word	0x000000ff
        /*0324*/ 	.word	0x00000010
        /*0328*/ 	.short	0x010a
        /*032a*/ 	.byte	0x07
	.zero		1


	//   ....[27]....
        /*032c*/ 	.word	0x00001af0
        /*0330*/ 	.word	0x000000ff
        /*0334*/ 	.word	0x00000038
        /*0338*/ 	.short	0x0101
        /*033a*/ 	.byte	0x04
	.zero		1


	//   ....[28]....
        /*033c*/ 	.word	0x00001b10
        /*0340*/ 	.word	0x000000ff
        /*0344*/ 	.word	0x00000010
        /*0348*/ 	.short	0x010a
        /*034a*/ 	.byte	0x06
	.zero		1


	//   ....[29]....
        /*034c*/ 	.word	0x00001b90
        /*0350*/ 	.word	0x000000ff
        /*0354*/ 	.word	0x00000010
        /*0358*/ 	.short	0x010a
        /*035a*/ 	.byte	0x21
	.zero		1


	//   ....[30]....
        /*035c*/ 	.word	0x00001ce0
        /*0360*/ 	.word	0x000000ff
        /*0364*/ 	.word	0x00000010
        /*0368*/ 	.short	0x010a
        /*036a*/ 	.byte	0x07
	.zero		1


	//   ....[31]....
        /*036c*/ 	.word	0x00001ec0
        /*0370*/ 	.word	0x00000003
        /*0374*/ 	.word	0x00000040
        /*0378*/ 	.short	0x010a
        /*037a*/ 	.byte	0xff
	.zero		1


	//   ....[32]....
        /*037c*/ 	.word	0x00002010
        /*0380*/ 	.word	0x00000000
        /*0384*/ 	.word	0x00000000
        /*0388*/ 	.short	0x0101
        /*038a*/ 	.byte	0xff
	.zero		1


	//   ....[33]....
        /*038c*/ 	.word	0x000025b0
        /*0390*/ 	.word	0x000000ff
        /*0394*/ 	.word	0x00000000
        /*0398*/ 	.short	0x010a
        /*039a*/ 	.byte	0x04
	.zero		1


	//   ....[34]....
        /*039c*/ 	.word	0x00002650
        /*03a0*/ 	.word	0x00000000
        /*03a4*/ 	.word	0x00000000
        /*03a8*/ 	.short	0x010a
        /*03aa*/ 	.byte	0xff
	.zero		1


	//   ....[35]....
        /*03ac*/ 	.word	0x00002770
        /*03b0*/ 	.word	0x00000002
        /*03b4*/ 	.word	0x00000090
        /*03b8*/ 	.short	0x010a
        /*03ba*/ 	.byte	0xff
	.zero		1


	//   ....[36]....
        /*03bc*/ 	.word	0x000027d0
        /*03c0*/ 	.word	0x00000004
        /*03c4*/ 	.word	0x00000000
        /*03c8*/ 	.short	0x0101
        /*03ca*/ 	.byte	0xff
	.zero		1


	//   ....[37]....
        /*03cc*/ 	.word	0x000027f0
        /*03d0*/ 	.word	0x000000ff
        /*03d4*/ 	.word	0x00000050
        /*03d8*/ 	.short	0x010a
        /*03da*/ 	.byte	0x04
	.zero		1


	//   ....[38]....
        /*03dc*/ 	.word	0x00002910
        /*03e0*/ 	.word	0x00000002
        /*03e4*/ 	.word	0x00000040
        /*03e8*/ 	.short	0x010a
        /*03ea*/ 	.byte	0xff
	.zero		1


	//   ....[39]....
        /*03ec*/ 	.word	0x00002a20
        /*03f0*/ 	.word	0x00000002
        /*03f4*/ 	.word	0x00000000
        /*03f8*/ 	.short	0x0101
        /*03fa*/ 	.byte	0xff
	.zero		1


	//   ....[40]....
        /*03fc*/ 	.word	0x00002ab0
        /*0400*/ 	.word	0x000000ff
        /*0404*/ 	.word	0x00000050
        /*0408*/ 	.short	0x0106
        /*040a*/ 	.byte	0x04
	.zero		1


	//   ....[41]....
        /*040c*/ 	.word	0x00002ad0
        /*0410*/ 	.word	0x000000ff
        /*0414*/ 	.word	0x00000050
        /*0418*/ 	.short	0x010a
        /*041a*/ 	.byte	0x04
	.zero		1


	//   ....[42]....
        /*041c*/ 	.word	0x00002b60
        /*0420*/ 	.word	0x000000ff
        /*0424*/ 	.word	0x00000050
        /*0428*/ 	.short	0x0106
        /*042a*/ 	.byte	0x07
	.zero		1


	//   ....[43]....
        /*042c*/ 	.word	0x00002ba0
        /*0430*/ 	.word	0x00000000
        /*0434*/ 	.word	0x00000050
        /*0438*/ 	.short	0x010a
        /*043a*/ 	.byte	0xff
	.zero		1


	//   ....[44]....
        /*043c*/ 	.word	0x00003160
        /*0440*/ 	.word	0x00000000
        /*0444*/ 	.word	0x00000040
        /*0448*/ 	.short	0x010a
        /*044a*/ 	.byte	0xff
	.zero		1


	//   ....[45]....
        /*044c*/ 	.word	0x00003270
        /*0450*/ 	.word	0x00000003
        /*0454*/ 	.word	0x00000000
        /*0458*/ 	.short	0x0101
        /*045a*/ 	.byte	0xff
	.zero		1


	//   ....[46]....
        /*045c*/ 	.word	0x00003280
        /*0460*/ 	.word	0x000000ff
        /*0464*/ 	.word	0x00000000
        /*0468*/ 	.short	0x010a
        /*046a*/ 	.byte	0x05
	.zero		1


	//   ....[47]....
        /*046c*/ 	.word	0x00003290
        /*0470*/ 	.word	0x000000ff
        /*0474*/ 	.word	0x00000078
        /*0478*/ 	.short	0x010a
        /*047a*/ 	.byte	0x2d
	.zero		1


	//   ....[48]....
        /*047c*/ 	.word	0x00003360
        /*0480*/ 	.word	0x000000ff
        /*0484*/ 	.word	0x00000000
        /*0488*/ 	.short	0x010a
        /*048a*/ 	.byte	0x07
	.zero		1


	//   ....[49]....
        /*048c*/ 	.word	0x000034a0
        /*0490*/ 	.word	0x000000ff
        /*0494*/ 	.word	0x00000000
        /*0498*/ 	.short	0x010a
        /*049a*/ 	.byte	0x06
	.zero		1


	//   ....[50]....
        /*049c*/ 	.word	0x00003880
        /*04a0*/ 	.word	0x000000ff
        /*04a4*/ 	.word	0x00000000
        /*04a8*/ 	.short	0x010a
        /*04aa*/ 	.byte	0x04
	.zero		1


	//   ....[51]....
        /*04ac*/ 	.word	0x00003910
        /*04b0*/ 	.word	0x000000ff
        /*04b4*/ 	.word	0x00000000
        /*04b8*/ 	.short	0x010a
        /*04ba*/ 	.byte	0x05
	.zero		1


	//   ....[52]....
        /*04bc*/ 	.word	0x000039a0
        /*04c0*/ 	.word	0x000000ff
        /*04c4*/ 	.word	0x00000000
        /*04c8*/ 	.short	0x010a
        /*04ca*/ 	.byte	0x04
	.zero		1


	//   ....[53]....
        /*04cc*/ 	.word	0x00003e80
        /*04d0*/ 	.word	0x00000003
        /*04d4*/ 	.word	0x00000040
        /*04d8*/ 	.short	0x010a
        /*04da*/ 	.byte	0xff
	.zero		1


	//   ....[54]....
        /*04dc*/ 	.word	0x00003ff0
        /*04e0*/ 	.word	0x00000000
        /*04e4*/ 	.word	0x00000000
        /*04e8*/ 	.short	0x0101
        /*04ea*/ 	.byte	0xff
	.zero		1


	//   ....[55]....
        /*04ec*/ 	.word	0x000044b0
        /*04f0*/ 	.word	0x000000ff
        /*04f4*/ 	.word	0x00000038
        /*04f8*/ 	.short	0x010a
        /*04fa*/ 	.byte	0x1d
	.zero		1


	//   ....[56]....
        /*04fc*/ 	.word	0x00004680
        /*0500*/ 	.word	0x000000ff
        /*0504*/ 	.word	0x00000028
        /*0508*/ 	.short	0x010a
        /*050a*/ 	.byte	0x1d
	.zero		1


	//   ....[57]....
        /*050c*/ 	.word	0x000049a0
        /*0510*/ 	.word	0x000000ff
        /*0514*/ 	.word	0x00000020
        /*0518*/ 	.short	0x010b
        /*051a*/ 	.byte	0x1d
	.zero		1


	//   ....[58]....
        /*051c*/ 	.word	0x000049b0
        /*0520*/ 	.word	0x000000ff
        /*0524*/ 	.word	0x00000000
        /*0528*/ 	.short	0x0101
        /*052a*/ 	.byte	0x2c
	.zero		1


	//   ....[59]....
        /*052c*/ 	.word	0x000049f0
        /*0530*/ 	.word	0x00000000
        /*0534*/ 	.word	0x00000028
        /*0538*/ 	.short	0x010a
        /*053a*/ 	.byte	0xff
	.zero		1


	//   ....[60]....
        /*053c*/ 	.word	0x00004bf0
        /*0540*/ 	.word	0x000000ff
        /*0544*/ 	.word	0x00000040
        /*0548*/ 	.short	0x010a
        /*054a*/ 	.byte	0x04
	.zero		1


	//   ....[61]....
        /*054c*/ 	.word	0x00004cc0
        /*0550*/ 	.word	0x000000ff
        /*0554*/ 	.word	0x00000000
        /*0558*/ 	.short	0x0101
        /*055a*/ 	.byte	0x04
	.zero		1


	//   ....[62]....
        /*055c*/ 	.word	0x00005990
        /*0560*/ 	.word	0x000000ff
        /*0564*/ 	.word	0x00000020
        /*0568*/ 	.short	0x010a
        /*056a*/ 	.byte	0x2c
	.zero		1


	//   ....[63]....
        /*056c*/ 	.word	0x000059a0
        /*0570*/ 	.word	0x00000000
        /*0574*/ 	.word	0x00000060
        /*0578*/ 	.short	0x010a
        /*057a*/ 	.byte	0xff
	.zero		1


	//   ....[64]....
        /*057c*/ 	.word	0x00005bf0
        /*0580*/ 	.word	0x000000ff
        /*0584*/ 	.word	0x00000020
        /*0588*/ 	.short	0x010a
        /*058a*/ 	.byte	0x2c
	.zero		1


	//   ....[65]....
        /*058c*/ 	.word	0x00005e10
        /*0590*/ 	.word	0x000000ff
        /*0594*/ 	.word	0x00000000
        /*0598*/ 	.short	0x0101
        /*059a*/ 	.byte	0x04
	.zero		1


	//   ....[66]....
        /*059c*/ 	.word	0x00005ed0
        /*05a0*/ 	.word	0x00000000
        /*05a4*/ 	.word	0x00000060
        /*05a8*/ 	.short	0x010a
        /*05aa*/ 	.byte	0xff
	.zero		1


	//   ....[67]....
        /*05ac*/ 	.word	0x00007fa0
        /*05b0*/ 	.word	0x000000ff
        /*05b4*/ 	.word	0x00000000
        /*05b8*/ 	.short	0x0101
        /*05ba*/ 	.byte	0x05
	.zero		1


	//   ....[68]....
        /*05bc*/ 	.word	0x00009800
        /*05c0*/ 	.word	0x00000003
        /*05c4*/ 	.word	0x000000a0
        /*05c8*/ 	.short	0x010a
        /*05ca*/ 	.byte	0xff
	.zero		1


	//   ....[69]....
        /*05cc*/ 	.word	0x00009860
        /*05d0*/ 	.word	0x00000000
        /*05d4*/ 	.word	0x00000010
        /*05d8*/ 	.short	0x010a
        /*05da*/ 	.byte	0xff
	.zero		1


	//   ....[70]....
        /*05dc*/ 	.word	0x000098c0
        /*05e0*/ 	.word	0x00000000
        /*05e4*/ 	.word	0x00000010
        /*05e8*/ 	.short	0x010a
        /*05ea*/ 	.byte	0xff
	.zero		1


	//   ....[71]....
        /*05ec*/ 	.word	0x00009910
        /*05f0*/ 	.word	0x00000003
        /*05f4*/ 	.word	0x00000040
        /*05f8*/ 	.short	0x010a
        /*05fa*/ 	.byte	0xff
	.zero		1


	//   ....[72]....
        /*05fc*/ 	.word	0x00009970
        /*0600*/ 	.word	0x00000000
        /*0604*/ 	.word	0x00000000
        /*0608*/ 	.short	0x010a
        /*060a*/ 	.byte	0xff
	.zero		1


	//   ....[73]....
        /*060c*/ 	.word	0x000099c0
        /*0610*/ 	.word	0x00000002
        /*0614*/ 	.word	0x00000090
        /*0618*/ 	.short	0x010a
        /*061a*/ 	.byte	0xff
	.zero		1


	//   ....[74]....
        /*061c*/ 	.word	0x00009a20
        /*0620*/ 	.word	0x00000002
        /*0624*/ 	.word	0x00000050
        /*0628*/ 	.short	0x010a
        /*062a*/ 	.byte	0xff
	.zero		1


	//   ....[75]....
        /*062c*/ 	.word	0x00009a70
        /*0630*/ 	.word	0x00000002
        /*0634*/ 	.word	0x00000040
        /*0638*/ 	.short	0x010a
        /*063a*/ 	.byte	0xff
	.zero		1


	//   ....[76]....
        /*063c*/ 	.word	0x00009ad0
        /*0640*/ 	.word	0x00000000
        /*0644*/ 	.word	0x00000050
        /*0648*/ 	.short	0x010a
        /*064a*/ 	.byte	0xff
	.zero		1


	//   ....[77]....
        /*064c*/ 	.word	0x00009b20
        /*0650*/ 	.word	0x00000000
        /*0654*/ 	.word	0x00000040
        /*0658*/ 	.short	0x010a
        /*065a*/ 	.byte	0xff
	.zero		1


	//   ....[78]....
        /*065c*/ 	.word	0x00009b80
        /*0660*/ 	.word	0x00000003
        /*0664*/ 	.word	0x00000078
        /*0668*/ 	.short	0x010a
        /*066a*/ 	.byte	0xff
	.zero		1


	//   ....[79]....
        /*066c*/ 	.word	0x00009be0
        /*0670*/ 	.word	0x00000000
        /*0674*/ 	.word	0x00000000
        /*0678*/ 	.short	0x010a
        /*067a*/ 	.byte	0xff
	.zero		1


	//   ....[80]....
        /*067c*/ 	.word	0x00009c40
        /*0680*/ 	.word	0x00000000
        /*0684*/ 	.word	0x00000000
        /*0688*/ 	.short	0x010a
        /*068a*/ 	.byte	0xff
	.zero		1


	//   ....[81]....
        /*068c*/ 	.word	0x00009ca0
        /*0690*/ 	.word	0x00000000
        /*0694*/ 	.word	0x00000000
        /*0698*/ 	.short	0x010a
        /*069a*/ 	.byte	0xff
	.zero		1


	//   ....[82]....
        /*069c*/ 	.word	0x00009d00
        /*06a0*/ 	.word	0x00000000
        /*06a4*/ 	.word	0x00000000
        /*06a8*/ 	.short	0x010a
        /*06aa*/ 	.byte	0xff
	.zero		1


	//   ....[83]....
        /*06ac*/ 	.word	0x00009d50
        /*06b0*/ 	.word	0x00000003
        /*06b4*/ 	.word	0x00000040
        /*06b8*/ 	.short	0x010a
        /*06ba*/ 	.byte	0xff
	.zero		1


	//   ....[84]....
        /*06bc*/ 	.word	0x00009db0
        /*06c0*/ 	.word	0x00000000
        /*06c4*/ 	.word	0x00000038
        /*06c8*/ 	.short	0x010a
        /*06ca*/ 	.byte	0xff
	.zero		1


	//   ....[85]....
        /*06cc*/ 	.word	0x00009e10
        /*06d0*/ 	.word	0x00000003
        /*06d4*/ 	.word	0x00000028
        /*06d8*/ 	.short	0x010a
        /*06da*/ 	.byte	0xff
	.zero		1


	//   ....[86]....
        /*06dc*/ 	.word	0x00009e70
        /*06e0*/ 	.word	0x00000000
        /*06e4*/ 	.word	0x00000040
        /*06e8*/ 	.short	0x010a
        /*06ea*/ 	.byte	0xff
	.zero		1


	//   ....[87]....
        /*06ec*/ 	.word	0x00009ed0
        /*06f0*/ 	.word	0x00000003
        /*06f4*/ 	.word	0x00000020
        /*06f8*/ 	.short	0x010a
        /*06fa*/ 	.byte	0xff
	.zero		1


	//   ....[88]....
        /*06fc*/ 	.word	0x00009f20
        /*0700*/ 	.word	0x00000000
        /*0704*/ 	.word	0x00000060
        /*0708*/ 	.short	0x010a
        /*070a*/ 	.byte	0xff
	.zero		1


	//----- nvinfo : EIATTR_NUM_MBARRIERS
	.align		4
.L_49:
        /*070c*/ 	.byte	0x03, 0x38
        /*070e*/ 	.short	0x0016


	//----- nvinfo : EIATTR_EXIT_INSTR_OFFSETS
	.align		4
        /*0710*/ 	.byte	0x04, 0x1c
        /*0712*/ 	.short	(.L_51 - .L_50)


	//   ....[0]....
.L_50:
        /*0714*/ 	.word	0x00002680


	//   ....[1]....
        /*0718*/ 	.word	0x00002b70


	//   ....[2]....
        /*071c*/ 	.word	0x00002bd0


	//   ....[3]....
        /*0720*/ 	.word	0x00003c00


	//   ....[4]....
        /*0724*/ 	.word	0x00004a20


	//   ....[5]....
        /*0728*/ 	.word	0x00004a60


	//   ....[6]....
        /*072c*/ 	.word	0x000097f0


	//----- nvinfo : EIATTR_MAX_THREADS
	.align		4
.L_51:
        /*0730*/ 	.byte	0x04, 0x05
        /*0732*/ 	.short	(.L_53 - .L_52)
.L_52:
        /*0734*/ 	.word	0x00000100
        /*0738*/ 	.word	0x00000001
        /*073c*/ 	.word	0x00000001


	//----- nvinfo : EIATTR_CRS_STACK_SIZE
	.align		4
.L_53:
        /*0740*/ 	.byte	0x04, 0x1e
        /*0742*/ 	.short	(.L_55 - .L_54)
.L_54:
        /*0744*/ 	.word	0x00000000


	//----- nvinfo : EIATTR_CBANK_PARAM_SIZE
	.align		4
.L_55:
        /*0748*/ 	.byte	0x03, 0x19
        /*074a*/ 	.short	0x0800


	//----- nvinfo : EIATTR_PARAM_CBANK
	.align		4
        /*074c*/ 	.byte	0x04, 0x0a
        /*074e*/ 	.short	(.L_57 - .L_56)
	.align		4
.L_56:
        /*0750*/ 	.word	index@(.nv.constant0._ZN7cutlass13device_kernelINS_4gemm6kernel13GemmUniversalIN4cute5tupleIJiiiiEEENS1_10collective13CollectiveMmaINS1_35MainloopSm100TmaUmmaWarpSpecializedILi2ELi2ELi3ENS5_IJNS4_1CILi1EEESB_SB_EEEEENS5_IJNSA_ILi128EEENSA_ILi160EEENSA_ILi256EEEEEEaNS5_IJlSB_lEEEaSI_NS4_8TiledMMAINS4_8MMA_AtomIJNS4_15SM100_MMA_S8_SSIaaiLi128ELi160ELNS4_4UMMA5MajorE0ELSN_0ELNSM_8SaturateE0EEEEEENS4_6LayoutISC_NS5_IJNSA_ILi0EEESS_SS_EEEEENS5_IJNS4_10UnderscoreESV_SV_EEEEENS4_13SM90_TMA_LOADENS4_14ComposedLayoutINS4_7SwizzleILi3ELi4ELi3EEENS4_18smem_ptr_flag_bitsILi8EEENSR_INS5_IJNSA_ILi8EEESE_EEENS5_IJSE_SB_EEEEEEEvNS4_8identityESY_S18_vS19_EENS_8epilogue10collective18CollectiveEpilogueINS1B_23Sm100TmaWarpSpecializedILi1ELi1ELi160ELb0ELb0EEEJSH_NS5_IJNSR_ISE_SB_EENSR_ISF_SB_EEEEEaSI_aSI_NS1B_6fusion15FusionCallbacksIS1F_NS1J_17LinearCombinationIaiaiLNS_15FloatRoundStyleE2EEESH_S1I_JEEENS4_5SM1004TMEM4LOAD26SM100_TMEM_LOAD_32dp32b32xESY_NSZ_INS10_ILi1ELi4ELi3EEES13_NSR_INS5_IJS14_NSA_ILi32EEEEEENS5_IJS1U_SB_EEEEEEENS4_39AutoVectorizingCopyWithAssumedAlignmentILi128EEENS4_14SM90_TMA_STOREES1Y_S20_S20_EEEvvEEEEvNT_6ParamsE)
        /*0754*/ 	.short	0x0380
        /*0756*/ 	.short	0x0800


	//----- nvinfo : EIATTR_SW_WAR
	.align		4
.L_57:
        /*0758*/ 	.byte	0x04, 0x36
        /*075a*/ 	.short	(.L_59 - .L_58)
.L_58:
        /*075c*/ 	.word	0x00000008
.L_59:


//--------------------- .nv.callgraph             --------------------------
	.section	.nv.callgraph,"",@"SHT_CUDA_CALLGRAPH"
	.align	4
	.sectionentsize	8
	.align		4
        /*0000*/ 	.word	0x00000000
	.align		4
        /*0004*/ 	.word	0xffffffff
	.align		4
        /*0008*/ 	.word	index@(_ZN7cutlass13device_kernelINS_4gemm6kernel13GemmUniversalIN4cute5tupleIJiiiiEEENS1_10collective13CollectiveMmaINS1_35MainloopSm100TmaUmmaWarpSpecializedILi2ELi2ELi3ENS5_IJNS4_1CILi1EEESB_SB_EEEEENS5_IJNSA_ILi128EEENSA_ILi160EEENSA_ILi256EEEEEEaNS5_IJlSB_lEEEaSI_NS4_8TiledMMAINS4_8MMA_AtomIJNS4_15SM100_MMA_S8_SSIaaiLi128ELi160ELNS4_4UMMA5MajorE0ELSN_0ELNSM_8SaturateE0EEEEEENS4_6LayoutISC_NS5_IJNSA_ILi0EEESS_SS_EEEEENS5_IJNS4_10UnderscoreESV_SV_EEEEENS4_13SM90_TMA_LOADENS4_14ComposedLayoutINS4_7SwizzleILi3ELi4ELi3EEENS4_18smem_ptr_flag_bitsILi8EEENSR_INS5_IJNSA_ILi8EEESE_EEENS5_IJSE_SB_EEEEEEEvNS4_8identityESY_S18_vS19_EENS_8epilogue10collective18CollectiveEpilogueINS1B_23Sm100TmaWarpSpecializedILi1ELi1ELi160ELb0ELb0EEEJSH_NS5_IJNSR_ISE_SB_EENSR_ISF_SB_EEEEEaSI_aSI_NS1B_6fusion15FusionCallbacksIS1F_NS1J_17LinearCombinationIaiaiLNS_15FloatRoundStyleE2EEESH_S1I_JEEENS4_5SM1004TMEM4LOAD26SM100_TMEM_LOAD_32dp32b32xESY_NSZ_INS10_ILi1ELi4ELi3EEES13_NSR_INS5_IJS14_NSA_ILi32EEEEEENS5_IJS1U_SB_EEEEEEENS4_39AutoVectorizingCopyWithAssumedAlignmentILi128EEENS4_14SM90_TMA_STOREES1Y_S20_S20_EEEvvEEEEvNT_6ParamsE)
	.align		4
        /*000c*/ 	.word	index@(__assertfail)
	.align		4
        /*0010*/ 	.word	0x00000000
	.align		4
        /*0014*/ 	.word	0xfffffffe
	.align		4
        /*0018*/ 	.word	0x00000000
	.align		4
        /*001c*/ 	.word	0xfffffffd
	.align		4
        /*0020*/ 	.word	0x00000000
	.align		4
        /*0024*/ 	.word	0xfffffffc


//--------------------- .nv.constant4             --------------------------
	.section	.nv.constant4,"a",@progbits
	.align	8
	.align		8
.nv.constant4:
        /*0000*/ 	.dword	__assertfail
	.align		8
        /*0008*/ 	.dword	__unnamed_1
	.align		8
        /*0010*/ 	.dword	__unnamed_2
	.align		8
        /*0018*/ 	.dword	_ZN40_INTERNAL_b9266f58_4_k_cu_dac77e3e_207684cuda3std3__45__cpo5beginE
	.align		8
        /*0020*/ 	.dword	_ZN40_INTERNAL_b9266f58_4_k_cu_dac77e3e_207684cuda3std3__45__cpo3endE
	.align		8
        /*0028*/ 	.dword	_ZN40_INTERNAL_b9266f58_4_k_cu_dac77e3e_207684cuda3std3__45__cpo6cbeginE
	.align		8
        /*0030*/ 	.dword	_ZN40_INTERNAL_b9266f58_4_k_cu_dac77e3e_207684cuda3std3__45__cpo4cendE
	.align		8
        /*0038*/ 	.dword	_ZN40_INTERNAL_b9266f58_4_k_cu_dac77e3e_207684cuda3std3__442_GLOBAL__N__b9266f58_4_k_cu_dac77e3e_207686ignoreE
	.align		8
        /*0040*/ 	.dword	_ZN40_INTERNAL_b9266f58_4_k_cu_dac77e3e_207684cuda3std3__419piecewise_constructE
	.align		8
        /*0048*/ 	.dword	_ZN40_INTERNAL_b9266f58_4_k_cu_dac77e3e_207684cuda3std3__48in_placeE
	.align		8
        /*0050*/ 	.dword	_ZN40_INTERNAL_b9266f58_4_k_cu_dac77e3e_207684cuda3std6ranges3__45__cpo4swapE
	.align		8
        /*0058*/ 	.dword	_ZN40_INTERNAL_b9266f58_4_k_cu_dac77e3e_207684cuda3std6ranges3__45__cpo9iter_moveE
	.align		8
        /*0060*/ 	.dword	_ZN40_INTERNAL_b9266f58_4_k_cu_dac77e3e_207684cute7productE
	.align		8
        /*0068*/ 	.dword	_ZN40_INTERNAL_b9266f58_4_k_cu_dac77e3e_207684cute1_E
	.align		8
        /*0070*/ 	.dword	$str$25
	.align		8
        /*0078*/ 	.dword	$str$26
	.align		8
        /*0080*/ 	.dword	$str$27
	.align		8
        /*0088*/ 	.dword	$str$28


//--------------------- .text._ZN7cutlass13device_kernelINS_4gemm6kernel13GemmUniversalIN4cute5tupleIJiiiiEEENS1_10collective13CollectiveMmaINS1_35MainloopSm100TmaUmmaWarpSpecializedILi2ELi2ELi3ENS5_IJNS4_1CILi1EEESB_SB_EEEEENS5_IJNSA_ILi128EEENSA_ILi160EEENSA_ILi256EEEEEEaNS5_IJlSB_lEEEaSI_NS4_8TiledMMAINS4_8MMA_AtomIJNS4_15SM100_MMA_S8_SSIaaiLi128ELi160ELNS4_4UMMA5MajorE0ELSN_0ELNSM_8SaturateE0EEEEEENS4_6LayoutISC_NS5_IJNSA_ILi0EEESS_SS_EEEEENS5_IJNS4_10UnderscoreESV_SV_EEEEENS4_13SM90_TMA_LOADENS4_14ComposedLayoutINS4_7SwizzleILi3ELi4ELi3EEENS4_18smem_ptr_flag_bitsILi8EEENSR_INS5_IJNSA_ILi8EEESE_EEENS5_IJSE_SB_EEEEEEEvNS4_8identityESY_S18_vS19_EENS_8epilogue10collective18CollectiveEpilogueINS1B_23Sm100TmaWarpSpecializedILi1ELi1ELi160ELb0ELb0EEEJSH_NS5_IJNSR_ISE_SB_EENSR_ISF_SB_EEEEEaSI_aSI_NS1B_6fusion15FusionCallbacksIS1F_NS1J_17LinearCombinationIaiaiLNS_15FloatRoundStyleE2EEESH_S1I_JEEENS4_5SM1004TMEM4LOAD26SM100_TMEM_LOAD_32dp32b32xESY_NSZ_INS10_ILi1ELi4ELi3EEES13_NSR_INS5_IJS14_NSA_ILi32EEEEEENS5_IJS1U_SB_EEEEEEENS4_39AutoVectorizingCopyWithAssumedAlignmentILi128EEENS4_14SM90_TMA_STOREES1Y_S20_S20_EEEvvEEEEvNT_6ParamsE --------------------------
	.section	.text._ZN7cutlass13device_kernelINS_4gemm6kernel13GemmUniversalIN4cute5tupleIJiiiiEEENS1_10collective13CollectiveMmaINS1_35MainloopSm100TmaUmmaWarpSpecializedILi2ELi2ELi3ENS5_IJNS4_1CILi1EEESB_SB_EEEEENS5_IJNSA_ILi128EEENSA_ILi160EEENSA_ILi256EEEEEEaNS5_IJlSB_lEEEaSI_NS4_8TiledMMAINS4_8MMA_AtomIJNS4_15SM100_MMA_S8_SSIaaiLi128ELi160ELNS4_4UMMA5MajorE0ELSN_0ELNSM_8SaturateE0EEEEEENS4_6LayoutISC_NS5_IJNSA_ILi0EEESS_SS_EEEEENS5_IJNS4_10UnderscoreESV_SV_EEEEENS4_13SM90_TMA_LOADENS4_14ComposedLayoutINS4_7SwizzleILi3ELi4ELi3EEENS4_18smem_ptr_flag_bitsILi8EEENSR_INS5_IJNSA_ILi8EEESE_EEENS5_IJSE_SB_EEEEEEEvNS4_8identityESY_S18_vS19_EENS_8epilogue10collective18CollectiveEpilogueINS1B_23Sm100TmaWarpSpecializedILi1ELi1ELi160ELb0ELb0EEEJSH_NS5_IJNSR_ISE_SB_EENSR_ISF_SB_EEEEEaSI_aSI_NS1B_6fusion15FusionCallbacksIS1F_NS1J_17LinearCombinationIaiaiLNS_15FloatRoundStyleE2EEESH_S1I_JEEENS4_5SM1004TMEM4LOAD26SM100_TMEM_LOAD_32dp32b32xESY_NSZ_INS10_ILi1ELi4ELi3EEES13_NSR_INS5_IJS14_NSA_ILi32EEEEEENS5_IJS1U_SB_EEEEEEENS4_39AutoVectorizingCopyWithAssumedAlignmentILi128EEENS4_14SM90_TMA_STOREES1Y_S20_S20_EEEvvEEEEvNT_6ParamsE,"ax",@progbits
	.align	128
.text._ZN7cutlass13device_kernelINS_4gemm6kernel13GemmUniversalIN4cute5tupleIJiiiiEEENS1_10collective13CollectiveMmaINS1_35MainloopSm100TmaUmmaWarpSpecializedILi2ELi2ELi3ENS5_IJNS4_1CILi1EEESB_SB_EEEEENS5_IJNSA_ILi128EEENSA_ILi160EEENSA_ILi256EEEEEEaNS5_IJlSB_lEEEaSI_NS4_8TiledMMAINS4_8MMA_AtomIJNS4_15SM100_MMA_S8_SSIaaiLi128ELi160ELNS4_4UMMA5MajorE0ELSN_0ELNSM_8SaturateE0EEEEEENS4_6LayoutISC_NS5_IJNSA_ILi0EEESS_SS_EEEEENS5_IJNS4_10UnderscoreESV_SV_EEEEENS4_13SM90_TMA_LOADENS4_14ComposedLayoutINS4_7SwizzleILi3ELi4ELi3EEENS4_18smem_ptr_flag_bitsILi8EEENSR_INS5_IJNSA_ILi8EEESE_EEENS5_IJSE_SB_EEEEEEEvNS4_8identityESY_S18_vS19_EENS_8epilogue10collective18CollectiveEpilogueINS1B_23Sm100TmaWarpSpecializedILi1ELi1ELi160ELb0ELb0EEEJSH_NS5_IJNSR_ISE_SB_EENSR_ISF_SB_EEEEEaSI_aSI_NS1B_6fusion15FusionCallbacksIS1F_NS1J_17LinearCombinationIaiaiLNS_15FloatRoundStyleE2EEESH_S1I_JEEENS4_5SM1004TMEM4LOAD26SM100_TMEM_LOAD_32dp32b32xESY_NSZ_INS10_ILi1ELi4ELi3EEES13_NSR_INS5_IJS14_NSA_ILi32EEEEEENS5_IJS1U_SB_EEEEEEENS4_39AutoVectorizingCopyWithAssumedAlignmentILi128EEENS4_14SM90_TMA_STOREES1Y_S20_S20_EEEvvEEEEvNT_6ParamsE:
        .type           _ZN7cutlass13device_kernelINS_4gemm6kernel13GemmUniversalIN4cute5tupleIJiiiiEEENS1_10collective13CollectiveMmaINS1_35MainloopSm100TmaUmmaWarpSpecializedILi2ELi2ELi3ENS5_IJNS4_1CILi1EEESB_SB_EEEEENS5_IJNSA_ILi128EEENSA_ILi160EEENSA_ILi256EEEEEEaNS5_IJlSB_lEEEaSI_NS4_8TiledMMAINS4_8MMA_AtomIJNS4_15SM100_MMA_S8_SSIaaiLi128ELi160ELNS4_4UMMA5MajorE0ELSN_0ELNSM_8SaturateE0EEEEEENS4_6LayoutISC_NS5_IJNSA_ILi0EEESS_SS_EEEEENS5_IJNS4_10UnderscoreESV_SV_EEEEENS4_13SM90_TMA_LOADENS4_14ComposedLayoutINS4_7SwizzleILi3ELi4ELi3EEENS4_18smem_ptr_flag_bitsILi8EEENSR_INS5_IJNSA_ILi8EEESE_EEENS5_IJSE_SB_EEEEEEEvNS4_8identityESY_S18_vS19_EENS_8epilogue10collective18CollectiveEpilogueINS1B_23Sm100TmaWarpSpecializedILi1ELi1ELi160ELb0ELb0EEEJSH_NS5_IJNSR_ISE_SB_EENSR_ISF_SB_EEEEEaSI_aSI_NS1B_6fusion15FusionCallbacksIS1F_NS1J_17LinearCombinationIaiaiLNS_15FloatRoundStyleE2EEESH_S1I_JEEENS4_5SM1004TMEM4LOAD26SM100_TMEM_LOAD_32dp32b32xESY_NSZ_INS10_ILi1ELi4ELi3EEES13_NSR_INS5_IJS14_NSA_ILi32EEEEEENS5_IJS1U_SB_EEEEEEENS4_39AutoVectorizingCopyWithAssumedAlignmentILi128EEENS4_14SM90_TMA_STOREES1Y_S20_S20_EEEvvEEEEvNT_6ParamsE,@function
        .size           _ZN7cutlass13device_kernelINS_4gemm6kernel13GemmUniversalIN4cute5tupleIJiiiiEEENS1_10collective13CollectiveMmaINS1_35MainloopSm100TmaUmmaWarpSpecializedILi2ELi2ELi3ENS5_IJNS4_1CILi1EEESB_SB_EEEEENS5_IJNSA_ILi128EEENSA_ILi160EEENSA_ILi256EEEEEEaNS5_IJlSB_lEEEaSI_NS4_8TiledMMAINS4_8MMA_AtomIJNS4_15SM100_MMA_S8_SSIaaiLi128ELi160ELNS4_4UMMA5MajorE0ELSN_0ELNSM_8SaturateE0EEEEEENS4_6LayoutISC_NS5_IJNSA_ILi0EEESS_SS_EEEEENS5_IJNS4_10UnderscoreESV_SV_EEEEENS4_13SM90_TMA_LOADENS4_14ComposedLayoutINS4_7SwizzleILi3ELi4ELi3EEENS4_18smem_ptr_flag_bitsILi8EEENSR_INS5_IJNSA_ILi8EEESE_EEENS5_IJSE_SB_EEEEEEEvNS4_8identityESY_S18_vS19_EENS_8epilogue10collective18CollectiveEpilogueINS1B_23Sm100TmaWarpSpecializedILi1ELi1ELi160ELb0ELb0EEEJSH_NS5_IJNSR_ISE_SB_EENSR_ISF_SB_EEEEEaSI_aSI_NS1B_6fusion15FusionCallbacksIS1F_NS1J_17LinearCombinationIaiaiLNS_15FloatRoundStyleE2EEESH_S1I_JEEENS4_5SM1004TMEM4LOAD26SM100_TMEM_LOAD_32dp32b32xESY_NSZ_INS10_ILi1ELi4ELi3EEES13_NSR_INS5_IJS14_NSA_ILi32EEEEEENS5_IJS1U_SB_EEEEEEENS4_39AutoVectorizingCopyWithAssumedAlignmentILi128EEENS4_14SM90_TMA_STOREES1Y_S20_S20_EEEvvEEEEvNT_6ParamsE,(.L_x_123 - _ZN7cutlass13device_kernelINS_4gemm6kernel13GemmUniversalIN4cute5tupleIJiiiiEEENS1_10collective13CollectiveMmaINS1_35MainloopSm100TmaUmmaWarpSpecializedILi2ELi2ELi3ENS5_IJNS4_1CILi1EEESB_SB_EEEEENS5_IJNSA_ILi128EEENSA_ILi160EEENSA_ILi256EEEEEEaNS5_IJlSB_lEEEaSI_NS4_8TiledMMAINS4_8MMA_AtomIJNS4_15SM100_MMA_S8_SSIaaiLi128ELi160ELNS4_4UMMA5MajorE0ELSN_0ELNSM_8SaturateE0EEEEEENS4_6LayoutISC_NS5_IJNSA_ILi0EEESS_SS_EEEEENS5_IJNS4_10UnderscoreESV_SV_EEEEENS4_13SM90_TMA_LOADENS4_14ComposedLayoutINS4_7SwizzleILi3ELi4ELi3EEENS4_18smem_ptr_flag_bitsILi8EEENSR_INS5_IJNSA_ILi8EEESE_EEENS5_IJSE_SB_EEEEEEEvNS4_8identityESY_S18_vS19_EENS_8epilogue10collective18CollectiveEpilogueINS1B_23Sm100TmaWarpSpecializedILi1ELi1ELi160ELb0ELb0EEEJSH_NS5_IJNSR_ISE_SB_EENSR_ISF_SB_EEEEEaSI_aSI_NS1B_6fusion15FusionCallbacksIS1F_NS1J_17LinearCombinationIaiaiLNS_15FloatRoundStyleE2EEESH_S1I_JEEENS4_5SM1004TMEM4LOAD26SM100_TMEM_LOAD_32dp32b32xESY_NSZ_INS10_ILi1ELi4ELi3EEES13_NSR_INS5_IJS14_NSA_ILi32EEEEEENS5_IJS1U_SB_EEEEEEENS4_39AutoVectorizingCopyWithAssumedAlignmentILi128EEENS4_14SM90_TMA_STOREES1Y_S20_S20_EEEvvEEEEvNT_6ParamsE)
        .other          _ZN7cutlass13device_kernelINS_4gemm6kernel13GemmUniversalIN4cute5tupleIJiiiiEEENS1_10collective13CollectiveMmaINS1_35MainloopSm100TmaUmmaWarpSpecializedILi2ELi2ELi3ENS5_IJNS4_1CILi1EEESB_SB_EEEEENS5_IJNSA_ILi128EEENSA_ILi160EEENSA_ILi256EEEEEEaNS5_IJlSB_lEEEaSI_NS4_8TiledMMAINS4_8MMA_AtomIJNS4_15SM100_MMA_S8_SSIaaiLi128ELi160ELNS4_4UMMA5MajorE0ELSN_0ELNSM_8SaturateE0EEEEEENS4_6LayoutISC_NS5_IJNSA_ILi0EEESS_SS_EEEEENS5_IJNS4_10UnderscoreESV_SV_EEEEENS4_13SM90_TMA_LOADENS4_14ComposedLayoutINS4_7SwizzleILi3ELi4ELi3EEENS4_18smem_ptr_flag_bitsILi8EEENSR_INS5_IJNSA_ILi8EEESE_EEENS5_IJSE_SB_EEEEEEEvNS4_8identityESY_S18_vS19_EENS_8epilogue10collective18CollectiveEpilogueINS1B_23Sm100TmaWarpSpecializedILi1ELi1ELi160ELb0ELb0EEEJSH_NS5_IJNSR_ISE_SB_EENSR_ISF_SB_EEEEEaSI_aSI_NS1B_6fusion15FusionCallbacksIS1F_NS1J_17LinearCombinationIaiaiLNS_15FloatRoundStyleE2EEESH_S1I_JEEENS4_5SM1004TMEM4LOAD26SM100_TMEM_LOAD_32dp32b32xESY_NSZ_INS10_ILi1ELi4ELi3EEES13_NSR_INS5_IJS14_NSA_ILi32EEEEEENS5_IJS1U_SB_EEEEEEENS4_39AutoVectorizingCopyWithAssumedAlignmentILi128EEENS4_14SM90_TMA_STOREES1Y_S20_S20_EEEvvEEEEvNT_6ParamsE,@"STO_CUDA_ENTRY STV_DEFAULT"
_ZN7cutlass13device_kernelINS_4gemm6kernel13GemmUniversalIN4cute5tupleIJiiiiEEENS1_10collective13CollectiveMmaINS1_35MainloopSm100TmaUmmaWarpSpecializedILi2ELi2ELi3ENS5_IJNS4_1CILi1EEESB_SB_EEEEENS5_IJNSA_ILi128EEENSA_ILi160EEENSA_ILi256EEEEEEaNS5_IJlSB_lEEEaSI_NS4_8TiledMMAINS4_8MMA_AtomIJNS4_15SM100_MMA_S8_SSIaaiLi128ELi160ELNS4_4UMMA5MajorE0ELSN_0ELNSM_8SaturateE0EEEEEENS4_6LayoutISC_NS5_IJNSA_ILi0EEESS_SS_EEEEENS5_IJNS4_10UnderscoreESV_SV_EEEEENS4_13SM90_TMA_LOADENS4_14ComposedLayoutINS4_7SwizzleILi3ELi4ELi3EEENS4_18smem_ptr_flag_bitsILi8EEENSR_INS5_IJNSA_ILi8EEESE_EEENS5_IJSE_SB_EEEEEEEvNS4_8identityESY_S18_vS19_EENS_8epilogue10collective18CollectiveEpilogueINS1B_23Sm100TmaWarpSpecializedILi1ELi1ELi160ELb0ELb0EEEJSH_NS5_IJNSR_ISE_SB_EENSR_ISF_SB_EEEEEaSI_aSI_NS1B_6fusion15FusionCallbacksIS1F_NS1J_17LinearCombinationIaiaiLNS_15FloatRoundStyleE2EEESH_S1I_JEEENS4_5SM1004TMEM4LOAD26SM100_TMEM_LOAD_32dp32b32xESY_NSZ_INS10_ILi1ELi4ELi3EEES13_NSR_INS5_IJS14_NSA_ILi32EEEEEENS5_IJS1U_SB_EEEEEEENS4_39AutoVectorizingCopyWithAssumedAlignmentILi128EEENS4_14SM90_TMA_STOREES1Y_S20_S20_EEEvvEEEEvNT_6ParamsE:
[----:B------:R-:W1:Y:S01]  /*0000*/  LDC R1, c[0x0][0x37c] ;  /* 0x0000df00ff017b82 */ /* 0x000e620000000800 */
[----:B------:R-:W2:Y:S01]  /*0010*/  S2R R2, SR_TID.X ;  /* 0x0000000000027919 */ /* 0x000ea20000002100 */
[----:B------:R-:W3:Y:S01]  /*0020*/  LDCU.64 UR8, c[0x0][0x890] ;  /* 0x00011200ff0877ac */ /* 0x000ee20008000a00 */
[----:B-1----:R-:W-:Y:S01]  /*0030*/  VIADD R1, R1, 0xffffffe8 ;  /* 0xffffffe801017836 */ /* 0x002fe20000000000 */
[----:B------:R-:W-:Y:S01]  /*0040*/  ELECT P3, URZ, PT ;  /* 0x0000000000ff782f */ /* 0x000fe20003860000 */
[----:B---3--:R-:W-:-:S04]  /*0050*/  UISETP.NE.U32.AND UP0, UPT, UR8, URZ, UPT ;  /* 0x000000ff0800728c */ /* 0x008fc8000bf05070 */
[----:B------:R-:W-:Y:S01]  /*0060*/  UISETP.NE.AND.EX UP0, UPT, UR9, URZ, UPT, UP0 ;  /* 0x000000ff0900728c */ /* 0x000fe2000bf05300 */
[----:B--2---:R-:W-:-:S05]  /*0070*/  SHF.R.U32.HI R3, RZ, 0x5, R2 ;  /* 0x00000005ff037819 */ /* 0x004fca0000011602 */
[----:B------:R-:W1:Y:S02]  /*0080*/  SHFL.IDX PT, R0, R3, RZ, 0x1f ;  /* 0x00001fff03007589 */ /* 0x000e6400000e0000 */
[----:B-1----:R-:W-:Y:S02]  /*0090*/  R2UR UR18, R0 ;  /* 0x00000000001272ca */ /* 0x002fe400000e0000 */
[----:B------:R-:W-:-:S05]  /*00a0*/  PRMT R0, RZ, 0x7610, R0 ;  /* 0x00007610ff007816 */ /* 0x000fca0000000000 */
[----:B------:R1:W-:Y:S01]  /*00b0*/  STL.S16 [R1], R0 ;  /* 0x0000000001007387 */ /* 0x0003e20000100600 */
[----:B------:R-:W-:Y:S07]  /*00c0*/  BRA.U UP0, `(.L_x_0) ;  /* 0x0000000100387547 */ /* 0x000fee000b800000 */
[----:B------:R-:W2:Y:S02]  /*00d0*/  LDCU.64 UR4, c[0x0][0x888] ;  /* 0x00011100ff0477ac */ /* 0x000ea40008000a00 */
[----:B--2---:R-:W-:-:S04]  /*00e0*/  UISETP.NE.U32.AND UP0, UPT, UR4, URZ, UPT ;  /* 0x000000ff0400728c */ /* 0x004fc8000bf05070 */
[----:B------:R-:W-:-:S09]  /*00f0*/  UISETP.NE.AND.EX UP0, UPT, UR5, URZ, UPT, UP0 ;  /* 0x000000ff0500728c */ /* 0x000fd2000bf05300 */
[----:B------:R-:W-:Y:S05]  /*0100*/  BRA.U !UP0, `(.L_x_1) ;  /* 0x0000000108187547 */ /* 0x000fea000b800000 */
[----:B------:R-:W2:Y:S01]  /*0110*/  LDC.64 R154, c[0x0][0x888] ;  /* 0x00022200ff9a7b82 */ /* 0x000ea20000000a00 */
[----:B------:R-:W2:Y:S02]  /*0120*/  LDCU.64 UR4, c[0x0][0x358] ;  /* 0x00006b00ff0477ac */ /* 0x000ea40008000a00 */
[----:B--2---:R2:W5:Y:S01]  /*0130*/  LDG.E R154, desc[UR4][R154.64] ;  /* 0x000000049a9a7981 */ /* 0x004562000c1e1900 */
[----:B-1----:R-:W-:-:S05]  /*0140*/  HFMA2 R0, -RZ, RZ, 0, 5.9604644775390625e-08 ;  /* 0x00000001ff007431 */ /* 0x002fca00000001ff */
[----:B------:R2:W-:Y:S01]  /*0150*/  STL.S16 [R1], R0 ;  /* 0x0000000001007387 */ /* 0x0005e20000100600 */
[----:B------:R-:W-:Y:S05]  /*0160*/  BRA `(.L_x_0) ;  /* 0x0000000000107947 */ /* 0x000fea0003800000 */
.L_x_1:
[----:B-1----:R-:W-:Y:S01]  /*0170*/  HFMA2 R0, -RZ, RZ, 0, 5.9604644775390625e-08 ;  /* 0x00000001ff007431 */ /* 0x002fe200000001ff */
[----:B------:R-:W1:Y:S04]  /*0180*/  LDCU UR4, c[0x0][0x880] ;  /* 0x00011000ff0477ac */ /* 0x000e680008000800 */
[----:B------:R3:W-:Y:S01]  /*0190*/  STL.S16 [R1], R0 ;  /* 0x0000000001007387 */ /* 0x0007e20000100600 */
[----:B-1----:R-:W-:-:S07]  /*01a0*/  MOV R154, UR4 ;  /* 0x00000004009a7c02 */ /* 0x002fce0008000f00 */
.L_x_0:
[----:B------:R-:W4:Y:S02]  /*01b0*/  LDCU.64 UR4, c[0x0][0x8b0] ;  /* 0x00011600ff0477ac */ /* 0x000f240008000a00 */
[----:B----4-:R-:W-:-:S04]  /*01c0*/  UISETP.NE.U32.AND UP0, UPT, UR4, URZ, UPT ;  /* 0x000000ff0400728c */ /* 0x010fc8000bf05070 */
[----:B------:R-:W-:-:S09]  /*01d0*/  UISETP.NE.AND.EX UP0, UPT, UR5, URZ, UPT, UP0 ;  /* 0x000000ff0500728c */ /* 0x000fd2000bf05300 */
[----:B------:R-:W-:Y:S05]  /*01e0*/  BRA.U UP0, `(.L_x_2) ;  /* 0x0000000100287547 */ /* 0x000fea000b800000 */
[----:B------:R-:W4:Y:S02]  /*01f0*/  LDCU.64 UR4, c[0x0][0x8a8] ;  /* 0x00011500ff0477ac */ /* 0x000f240008000a00 */
[----:B----4-:R-:W-:-:S04]  /*0200*/  UISETP.NE.U32.AND UP0, UPT, UR4, URZ, UPT ;  /* 0x000000ff0400728c */ /* 0x010fc8000bf05070 */
[----:B------:R-:W-:-:S09]  /*0210*/  UISETP.NE.AND.EX UP0, UPT, UR5, URZ, UPT, UP0 ;  /* 0x000000ff0500728c */ /* 0x000fd2000bf05300 */
[----:B------:R-:W-:Y:S05]  /*0220*/  BRA.U !UP0, `(.L_x_3) ;  /* 0x0000000108107547 */ /* 0x000fea000b800000 */
[----:B------:R-:W4:Y:S01]  /*0230*/  LDC.64 R152, c[0x0][0x8a8] ;  /* 0x00022a00ff987b82 */ /* 0x000f220000000a00 */
[----:B------:R-:W4:Y:S02]  /*0240*/  LDCU.64 UR4, c[0x0][0x358] ;  /* 0x00006b00ff0477ac */ /* 0x000f240008000a00 */
[----:B----4-:R4:W5:Y:S01]  /*0250*/  LDG.E R152, desc[UR4][R152.64] ;  /* 0x0000000498987981 */ /* 0x010962000c1e1900 */
[----:B------:R-:W-:Y:S05]  /*0260*/  BRA `(.L_x_2) ;  /* 0x0000000000087947 */ /* 0x000fea0003800000 */
.L_x_3:
[----:B------:R-:W4:Y:S02]  /*0270*/  LDCU UR4, c[0x0][0x8a0] ;  /* 0x00011400ff0477ac */ /* 0x000f240008000800 */
[----:B----4-:R-:W-:Y:S02]  /*0280*/  MOV R152, UR4 ;  /* 0x0000000400987c02 */ /* 0x010fe40008000f00 */
.L_x_2:
[----:B------:R-:W-:Y:S01]  /*0290*/  IMAD.U32 R4, RZ, RZ, UR18 ;  /* 0x00000012ff047e24 */ /* 0x000fe2000f8e00ff */
[----:B------:R-:W-:Y:S04]  /*02a0*/  BSSY.RECONVERGENT B0, `(.L_x_4) ;  /* 0x000000c000007945 */ /* 0x000fe80003800200 */
[C---:B------:R-:W-:Y:S02]  /*02b0*/  ISETP.NE.OR P1, PT, R4.reuse, 0x1, !P3 ;  /* 0x000000010400780c */ /* 0x040fe40005f25670 */
[----:B------:R-:W-:-:S11]  /*02c0*/  ISETP.NE.OR P0, PT, R4, 0x3, !P3 ;  /* 0x000000030400780c */ /* 0x000fd60005f05670 */
[----:B------:R-:W-:Y:S05]  /*02d0*/  @P1 BRA `(.L_x_5) ;  /* 0x0000000000201947 */ /* 0x000fea0003800000 */
[----:B------:R-:W1:Y:S02]  /*02e0*/  LDCU.64 UR4, c[0x0][0x348] ;  /* 0x00006900ff0477ac */ /* 0x000e640008000a00 */
[----:B-1----:R-:W-:Y:S02]  /*02f0*/  UIADD3 UR6, UP1, UPT, UR4, 0x80, URZ ;  /* 0x0000008004067890 */ /* 0x002fe4000ff3e0ff */
[----:B------:R-:W-:Y:S02]  /*0300*/  UIADD3 UR4, UP0, UPT, UR4, 0x180, URZ ;  /* 0x0000018004047890 */ /* 0x000fe4000ff1e0ff */
[----:B------:R-:W-:Y:S02]  /*0310*/  UIADD3.X UR7, UPT, UPT, URZ, UR5, URZ, UP1, !UPT ;  /* 0x00000005ff077290 */ /* 0x000fe40008ffe4ff */
[----:B------:R-:W-:-:S07]  /*0320*/  UIADD3.X UR5, UPT, UPT, URZ, UR5, URZ, UP0, !UPT ;  /* 0x00000005ff057290 */ /* 0x000fce00087fe4ff */
[----:B------:R1:W-:Y:S02]  /*0330*/  UTMACCTL.PF [UR6] ;  /* 0x00000000060079b9 */ /* 0x0003e40008040000 */
[----:B------:R1:W-:Y:S02]  /*0340*/  UTMACCTL.PF [UR4] ;  /* 0x00000000040079b9 */ /* 0x0003e40008040000 */
[----:B-1----:R-:W-:Y:S01]  /*0350*/  NOP ;  /* 0x0000000000007918 */ /* 0x002fe20000000000 */
.L_x_5:
[----:B------:R-:W-:Y:S05]  /*0360*/  BSYNC.RECONVERGENT B0 ;  /* 0x0000000000007941 */ /* 0x000fea0003800200 */
.L_x_4:
[----:B------:R-:W-:Y:S04]  /*0370*/  BSSY.RECONVERGENT B0, `(.L_x_6) ;  /* 0x000000a000007945 */ /* 0x000fe80003800200 */
        /* <DEDUP_REMOVED lines=9> */
.L_x_7:
[----:B------:R-:W-:Y:S05]  /*0410*/  BSYNC.RECONVERGENT B0 ;  /* 0x0000000000007941 */ /* 0x000fea0003800200 */
.L_x_6:
[----:B------:R-:W1:Y:S01]  /*0420*/  LDCU.64 UR4, c[0x0][0x888] ;  /* 0x00011100ff0477ac */ /* 0x000e620008000a00 */
[----:B------:R-:W-:Y:S02]  /*0430*/  UISETP.EQ.U32.AND UP1, UPT, UR8, URZ, UPT ;  /* 0x000000ff0800728c */ /* 0x000fe4000bf22070 */
[----:B------:R-:W-:Y:S02]  /*0440*/  UPLOP3.LUT UP3, UPT, UPT, UPT, UPT, 0x80, 0x8 ;  /* 0x000000000008789c */ /* 0x000fe40003f6f070 */
[----:B-1----:R-:W-:-:S04]  /*0450*/  UISETP.NE.U32.AND UP0, UPT, UR4, URZ, UPT ;  /* 0x000000ff0400728c */ /* 0x002fc8000bf05070 */
[----:B------:R-:W-:-:S04]  /*0460*/  UISETP.NE.AND.EX UP2, UPT, UR5, URZ, UPT, UP0 ;  /* 0x000000ff0500728c */ /* 0x000fc8000bf45300 */
[----:B------:R-:W-:-:S04]  /*0470*/  UISETP.EQ.OR.EX UP4, UPT, UR9, URZ, !UP2, UP1 ;  /* 0x000000ff0900728c */ /* 0x000fc8000d782710 */
[----:B------:R-:W-:-:S05]  /*0480*/  UP2UR UR60, UPR, URZ, 0x10 ;  /* 0x00000010ff3c7883 */ /* 0x000fca0008000000 */
[----:B------:R-:W-:Y:S07]  /*0490*/  BRA.U !UP4, `(.L_x_8) ;  /* 0x000000010c207547 */ /* 0x000fee000b800000 */
[----:B-----5:R-:W-:Y:S01]  /*04a0*/  R2UR UR5, R154 ;  /* 0x000000009a0572ca */ /* 0x020fe200000e0000 */
[----:B------:R-:W-:Y:S02]  /*04b0*/  UISETP.NE.U32.AND UP1, UPT, UR8, URZ, UPT ;  /* 0x000000ff0800728c */ /* 0x000fe4000bf25070 */
[----:B------:R-:W-:Y:S02]  /*04c0*/  USEL UR4, URZ, 0xffffffff, UP2 ;  /* 0xffffffffff047887 */ /* 0x000fe40009000000 */
[----:B------:R-:W-:-:S08]  /*04d0*/  UISETP.NE.AND.EX UP1, UPT, UR9, URZ, UPT, UP1 ;  /* 0x000000ff0900728c */ /* 0x000fd0000bf25310 */
[----:B------:R-:W-:-:S04]  /*04e0*/  UISETP.NE.AND UP0, UPT, UR5, URZ, UPT ;  /* 0x000000ff0500728c */ /* 0x000fc8000bf05270 */
[----:B------:R-:W-:-:S04]  /*04f0*/  @!UP1 USEL UR4, URZ, 0xffffffff, UP0 ;  /* 0xffffffffff049887 */ /* 0x000fc80008000000 */
[----:B------:R-:W-:-:S04]  /*0500*/  ULOP3.LUT UR4, UR4, 0x1, URZ, 0xc0, !UPT ;  /* 0x0000000104047892 */ /* 0x000fc8000f8ec0ff */
[----:B------:R-:W-:-:S11]  /*0510*/  UISETP.NE.U32.AND UP3, UPT, UR4, 0x1, UPT ;  /* 0x000000010400788c */ /* 0x000fd6000bf65070 */
.L_x_8:
[----:B--23--:R-:W1:Y:S01]  /*0520*/  SHFL.IDX PT, R0, R3, RZ, 0x1f ;  /* 0x00001fff03007589 */ /* 0x00ce6200000e0000 */
[----:B------:R-:W-:-:S04]  /*0530*/  UISETP.NE.AND UP0, UPT, UR18, 0x2, UPT ;  /* 0x000000021200788c */ /* 0x000fc8000bf05270 */
[----:B------:R-:W-:Y:S01]  /*0540*/  USEL UR50, URZ, 0x1, UP0 ;  /* 0x00000001ff327887 */ /* 0x000fe20008000000 */
[----:B-1----:R-:W-:-:S13]  /*0550*/  ISETP.NE.AND P0, PT, R0, RZ, PT ;  /* 0x000000ff0000720c */ /* 0x002fda0003f05270 */
[----:B------:R-:W-:Y:S05]  /*0560*/  @P0 BRA `(.L_x_9) ;  /* 0x0000000000380947 */ /* 0x000fea0003800000 */
[----:B------:R-:W1:Y:S01]  /*0570*/  S2UR UR4, SR_CgaCtaId ;  /* 0x00000000000479c3 */ /* 0x000e620000008800 */
[----:B------:R-:W-:Y:S01]  /*0580*/  UMOV UR5, 0x400 ;  /* 0x0000040000057882 */ /* 0x000fe20000000000 */
[----:B------:R-:W-:Y:S01]  /*0590*/  UMOV UR6, 0x1 ;  /* 0x0000000100067882 */ /* 0x000fe20000000000 */
[----:B------:R-:W-:Y:S01]  /*05a0*/  ELECT P0, URZ, PT ;  /* 0x0000000000ff782f */ /* 0x000fe20003800000 */
[----:B------:R-:W-:-:S04]  /*05b0*/  UIADD3 UR6, UPT, UPT, -UR6, 0x100000, URZ ;  /* 0x0010000006067890 */ /* 0x000fc8000fffe1ff */
[----:B------:R-:W-:Y:S02]  /*05c0*/  USHF.L.U32 UR7, UR6, 0xb, URZ ;  /* 0x0000000b06077899 */ /* 0x000fe400080006ff */
[----:B------:R-:W-:Y:S02]  /*05d0*/  USHF.L.U32 UR6, UR6, 0x1, URZ ;  /* 0x0000000106067899 */ /* 0x000fe400080006ff */
[----:B-1----:R-:W-:Y:S01]  /*05e0*/  ULEA UR4, UR4, UR5, 0x18 ;  /* 0x0000000504047291 */ /* 0x002fe2000f8ec0ff */
[----:B------:R-:W1:Y:S11]  /*05f0*/  FENCE.VIEW.ASYNC.S ;  /* 0x00000000000073c6 */ /* 0x000e760000000000 */
[----:B-1----:R1:W2:Y:S01]  /*0600*/  SYNCS.EXCH.64 URZ, [UR4], UR6 ;  /* 0x0000000604ff75b2 */ /* 0x0022a20008000100 */
[----:B------:R1:W3:Y:S01]  /*0610*/  SYNCS.EXCH.64 URZ, [UR4+0x10], UR6 ;  /* 0x0000100604ff75b2 */ /* 0x0002e20008000100 */
[----:B------:R1:W1:Y:S01]  /*0620*/  SYNCS.EXCH.64 URZ, [UR4+0x8], UR6 ;  /* 0x0000080604ff75b2 */ /* 0x0002620008000100 */
[----:B------:R1:W1:Y:S01]  /*0630*/  SYNCS.EXCH.64 URZ, [UR4+0x18], UR6 ;  /* 0x0000180604ff75b2 */ /* 0x0002620008000100 */
[----:B------:R-:W-:Y:S01]  /*0640*/  NOP ;  /* 0x0000000000007918 */ /* 0x000fe20000000000 */
.L_x_9:
[----:B------:R-:W4:Y:S01]  /*0650*/  SHFL.IDX PT, R0, R3, RZ, 0x1f ;  /* 0x00001fff03007589 */ /* 0x000f2200000e0000 */
[----:B------:R-:W-:Y:S01]  /*0660*/  NOP ;  /* 0x0000000000007918 */ /* 0x000fe20000000000 */
[----:B----4-:R-:W-:-:S13]  /*0670*/  ISETP.NE.AND P0, PT, R0, 0x1, PT ;  /* 0x000000010000780c */ /* 0x010fda0003f05270 */
[----:B------:R-:W-:Y:S05]  /*0680*/  @P0 BRA `(.L_x_10) ;  /* 0x0000000000400947 */ /* 0x000fea0003800000 */
[----:B-1----:R-:W1:Y:S01]  /*0690*/  S2UR UR4, SR_CgaCtaId ;  /* 0x00000000000479c3 */ /* 0x002e620000008800 */
[----:B------:R-:W-:Y:S01]  /*06a0*/  UMOV UR5, 0x400 ;  /* 0x0000040000057882 */ /* 0x000fe20000000000 */
[----:B------:R-:W-:Y:S01]  /*06b0*/  UMOV UR8, 0x20 ;  /* 0x0000002000087882 */ /* 0x000fe20000000000 */
[----:B------:R-:W-:Y:S01]  /*06c0*/  UMOV UR6, 0x80 ;  /* 0x0000008000067882 */ /* 0x000fe20000000000 */
[----:B------:R-:W-:-:S04]  /*06d0*/  UIADD3 UR8, UPT, UPT, -UR8, 0x100000, URZ ;  /* 0x0010000008087890 */ /* 0x000fc8000fffe1ff */
[----:B------:R-:W-:Y:S02]  /*06e0*/  USHF.L.U32 UR9, UR8, 0xb, URZ ;  /* 0x0000000b08097899 */ /* 0x000fe400080006ff */
[----:B------:R-:W-:Y:S02]  /*06f0*/  USHF.L.U32 UR8, UR8, 0x1, URZ ;  /* 0x0000000108087899 */ /* 0x000fe400080006ff */
[----:B------:R-:W-:-:S04]  /*0700*/  UIADD3 UR6, UPT, UPT, -UR6, 0x100000, URZ ;  /* 0x0010000006067890 */ /* 0x000fc8000fffe1ff */
[----:B------:R-:W-:Y:S02]  /*0710*/  USHF.L.U32 UR7, UR6, 0xb, URZ ;  /* 0x0000000b06077899 */ /* 0x000fe400080006ff */
[----:B------:R-:W-:Y:S01]  /*0720*/  USHF.L.U32 UR6, UR6, 0x1, URZ ;  /* 0x0000000106067899 */ /* 0x000fe200080006ff */
[----:B------:R-:W-:Y:S01]  /*0730*/  ELECT P0, URZ, PT ;  /* 0x0000000000ff782f */ /* 0x000fe20003800000 */
[----:B-1----:R-:W-:Y:S01]  /*0740*/  ULEA UR4, UR4, UR5, 0x18 ;  /* 0x0000000504047291 */ /* 0x002fe2000f8ec0ff */
[----:B------:R-:W1:Y:S11]  /*0750*/  FENCE.VIEW.ASYNC.S ;  /* 0x00000000000073c6 */ /* 0x000e760000000000 */
[----:B-1----:R4:W1:Y:S01]  /*0760*/  SYNCS.EXCH.64 URZ, [UR4+0x20], UR8 ;  /* 0x0000200804ff75b2 */ /* 0x0028620008000100 */
[----:B------:R4:W1:Y:S02]  /*0770*/  SYNCS.EXCH.64 URZ, [UR4+0x28], UR6 ;  /* 0x0000280604ff75b2 */ /* 0x0008640008000100 */
[----:B----4-:R-:W-:Y:S01]  /*0780*/  NOP ;  /* 0x0000000000007918 */ /* 0x010fe20000000000 */
.L_x_10:
[----:B------:R-:W4:Y:S01]  /*0790*/  SHFL.IDX PT, R0, R3, RZ, 0x1f ;  /* 0x00001fff03007589 */ /* 0x000f2200000e0000 */
[----:B------:R-:W-:Y:S01]  /*07a0*/  NOP ;  /* 0x0000000000007918 */ /* 0x000fe20000000000 */
[----:B----4-:R-:W-:-:S13]  /*07b0*/  ISETP.NE.AND P0, PT, R0, 0x3, PT ;  /* 0x000000030000780c */ /* 0x010fda0003f05270 */
[----:B------:R-:W-:Y:S05]  /*07c0*/  @P0 BRA `(.L_x_11) ;  /* 0x0000000000300947 */ /* 0x000fea0003800000 */
[----:B-1----:R-:W1:Y:S01]  /*07d0*/  S2UR UR6, SR_CgaCtaId ;  /* 0x00000000000679c3 */ /* 0x002e620000008800 */
[----:B------:R-:W-:Y:S01]  /*07e0*/  UMOV UR4, 0x400 ;  /* 0x0000040000047882 */ /* 0x000fe20000000000 */
[----:B------:R-:W-:Y:S01]  /*07f0*/  UMOV UR5, 0x20 ;  /* 0x0000002000057882 */ /* 0x000fe20000000000 */
[----:B------:R-:W-:Y:S01]  /*0800*/  ELECT P0, URZ, PT ;  /* 0x0000000000ff782f */ /* 0x000fe20003800000 */
[----:B-1----:R-:W-:Y:S02]  /*0810*/  ULEA UR6, UR6, UR4, 0x18 ;  /* 0x0000000406067291 */ /* 0x002fe4000f8ec0ff */
[----:B------:R-:W-:-:S04]  /*0820*/  UIADD3 UR4, UPT, UPT, -UR5, 0x100000, URZ ;  /* 0x0010000005047890 */ /* 0x000fc8000fffe1ff */
[----:B------:R-:W-:Y:S02]  /*0830*/  USHF.L.U32 UR5, UR4, 0xb, URZ ;  /* 0x0000000b04057899 */ /* 0x000fe400080006ff */
[----:B------:R-:W-:Y:S01]  /*0840*/  USHF.L.U32 UR4, UR4, 0x1, URZ ;  /* 0x0000000104047899 */ /* 0x000fe200080006ff */
[----:B------:R-:W1:Y:S11]  /*0850*/  FENCE.VIEW.ASYNC.S ;  /* 0x00000000000073c6 */ /* 0x000e760000000000 */
[----:B-1----:R4:W1:Y:S01]  /*0860*/  SYNCS.EXCH.64 URZ, [UR6+0x30], UR4 ;  /* 0x0000300406ff75b2 */ /* 0x0028620008000100 */
[----:B------:R4:W1:Y:S02]  /*0870*/  SYNCS.EXCH.64 URZ, [UR6+0x38], UR4 ;  /* 0x0000380406ff75b2 */ /* 0x0008640008000100 */
[----:B----4-:R-:W-:Y:S01]  /*0880*/  NOP ;  /* 0x0000000000007918 */ /* 0x010fe20000000000 */
.L_x_11:
[----:B------:R-:W4:Y:S01]  /*0890*/  SHFL.IDX PT, R0, R3, RZ, 0x1f ;  /* 0x00001fff03007589 */ /* 0x000f2200000e0000 */
[----:B------:R-:W-:Y:S01]  /*08a0*/  NOP ;  /* 0x0000000000007918 */ /* 0x000fe20000000000 */
[----:B----4-:R-:W-:-:S13]  /*08b0*/  ISETP.NE.AND P0, PT, R0, 0x4, PT ;  /* 0x000000040000780c */ /* 0x010fda0003f05270 */
[----:B------:R-:W-:Y:S05]  /*08c0*/  @P0 BRA `(.L_x_12) ;  /* 0x00000000004c0947 */ /* 0x000fea0003800000 */
[----:B-1----:R-:W1:Y:S01]  /*08d0*/  S2UR UR6, SR_CgaCtaId ;  /* 0x00000000000679c3 */ /* 0x002e620000008800 */
[----:B------:R-:W-:Y:S01]  /*08e0*/  UMOV UR4, 0x100 ;  /* 0x0000010000047882 */ /* 0x000fe20000000000 */
[----:B------:R-:W-:Y:S01]  /*08f0*/  UMOV UR5, 0x400 ;  /* 0x0000040000057882 */ /* 0x000fe20000000000 */
[----:B------:R-:W-:Y:S01]  /*0900*/  USEL UR4, UR4, 0xe0, UP3 ;  /* 0x000000e004047887 */ /* 0x000fe20009800000 */
[----:B------:R-:W-:Y:S01]  /*0910*/  UMOV UR8, 0x1 ;  /* 0x0000000100087882 */ /* 0x000fe20000000000 */
[----:B------:R-:W-:Y:S01]  /*0920*/  ELECT P0, URZ, PT ;  /* 0x0000000000ff782f */ /* 0x000fe20003800000 */
[----:B------:R-:W-:-:S04]  /*0930*/  UIADD3 UR8, UPT, UPT, -UR8, 0x100000, URZ ;  /* 0x0010000008087890 */ /* 0x000fc8000fffe1ff */
[----:B------:R-:W-:Y:S02]  /*0940*/  USHF.L.U32 UR9, UR8, 0xb, URZ ;  /* 0x0000000b08097899 */ /* 0x000fe400080006ff */
[----:B------:R-:W-:Y:S02]  /*0950*/  USHF.L.U32 UR8, UR8, 0x1, URZ ;  /* 0x0000000108087899 */ /* 0x000fe400080006ff */
[----:B-1----:R-:W-:Y:S02]  /*0960*/  ULEA UR6, UR6, UR5, 0x18 ;  /* 0x0000000506067291 */ /* 0x002fe4000f8ec0ff */
[----:B------:R-:W-:-:S04]  /*0970*/  UIADD3 UR4, UPT, UPT, -UR4, 0x100000, URZ ;  /* 0x0010000004047890 */ /* 0x000fc8000fffe1ff */
[----:B------:R-:W-:Y:S02]  /*0980*/  USHF.L.U32 UR5, UR4, 0xb, URZ ;  /* 0x0000000b04057899 */ /* 0x000fe400080006ff */
[----:B------:R-:W-:Y:S01]  /*0990*/  USHF.L.U32 UR4, UR4, 0x1, URZ ;  /* 0x0000000104047899 */ /* 0x000fe200080006ff */
[----:B------:R-:W1:Y:S03]  /*09a0*/  FENCE.VIEW.ASYNC.S ;  /* 0x00000000000073c6 */ /* 0x000e660000000000 */
[----:B-1----:R4:W1:Y:S08]  /*09b0*/  SYNCS.EXCH.64 URZ, [UR6+0x40], UR8 ;  /* 0x0000400806ff75b2 */ /* 0x0028700008000100 */
[----:B------:R4:W1:Y:S01]  /*09c0*/  SYNCS.EXCH.64 URZ, [UR6+0x50], UR4 ;  /* 0x0000500406ff75b2 */ /* 0x0008620008000100 */
[----:B------:R4:W1:Y:S01]  /*09d0*/  SYNCS.EXCH.64 URZ, [UR6+0x48], UR8 ;  /* 0x0000480806ff75b2 */ /* 0x0008620008000100 */
[----:B------:R4:W1:Y:S02]  /*09e0*/  SYNCS.EXCH.64 URZ, [UR6+0x58], UR4 ;  /* 0x0000580406ff75b2 */ /* 0x0008640008000100 */
[----:B----4-:R-:W-:Y:S01]  /*09f0*/  NOP ;  /* 0x0000000000007918 */ /* 0x010fe20000000000 */
.L_x_12:
        /* <DEDUP_REMOVED lines=18> */
[----:B------:R4:W1:Y:S01]  /*0b20*/  SYNCS.EXCH.64 URZ, [UR4+0x78], UR6 ;  /* 0x0000780604ff75b2 */ /* 0x0008620008000100 */
[----:B------:R4:W1:Y:S01]  /*0b30*/  SYNCS.EXCH.64 URZ, [UR4+0x68], UR8 ;  /* 0x0000680804ff75b2 */ /* 0x0008620008000100 */
[----:B------:R4:W1:Y:S01]  /*0b40*/  SYNCS.EXCH.64 URZ, [UR4+0x80], UR6 ;  /* 0x0000800604ff75b2 */ /* 0x0008620008000100 */
[----:B------:R4:W1:Y:S01]  /*0b50*/  SYNCS.EXCH.64 URZ, [UR4+0x70], UR8 ;  /* 0x0000700804ff75b2 */ /* 0x0008620008000100 */
[----:B------:R4:W1:Y:S02]  /*0b60*/  SYNCS.EXCH.64 URZ, [UR4+0x88], UR6 ;  /* 0x0000880604ff75b2 */ /* 0x0008640008000100 */
[----:B----4-:R-:W-:Y:S01]  /*0b70*/  NOP ;  /* 0x0000000000007918 */ /* 0x010fe20000000000 */
.L_x_13:
[----:B------:R-:W4:Y:S01]  /*0b80*/  SHFL.IDX PT, R3, R3, RZ, 0x1f ;  /* 0x00001fff03037589 */ /* 0x000f2200000e0000 */
[----:B------:R-:W1:Y:S01]  /*0b90*/  S2UR UR46, SR_CTAID.X ;  /* 0x00000000002e79c3 */ /* 0x000e620000002500 */
[----:B------:R-:W-:-:S07]  /*0ba0*/  NOP ;  /* 0x0000000000007918 */ /* 0x000fce0000000000 */
[----:B------:R-:W1:Y:S01]  /*0bb0*/  S2UR UR47, SR_CTAID.Y ;  /* 0x00000000002f79c3 */ /* 0x000e620000002600 */
[----:B----4-:R-:W-:-:S13]  /*0bc0*/  ISETP.NE.AND P0, PT, R3, 0x3, PT ;  /* 0x000000030300780c */ /* 0x010fda0003f05270 */
[----:B-1----:R-:W-:Y:S05]  /*0bd0*/  @P0 BRA `(.L_x_14) ;  /* 0x0000000000380947 */ /* 0x002fea0003800000 */
        /* <DEDUP_REMOVED lines=9> */
[----:B-1----:R1:W4:Y:S01]  /*0c70*/  SYNCS.EXCH.64 URZ, [UR4+0x90], UR6 ;  /* 0x0000900604ff75b2 */ /* 0x0023220008000100 */
[----:B------:R1:W1:Y:S01]  /*0c80*/  SYNCS.EXCH.64 URZ, [UR4+0xa0], UR6 ;  /* 0x0000a00604ff75b2 */ /* 0x0002620008000100 */
[----:B------:R1:W1:Y:S01]  /*0c90*/  SYNCS.EXCH.64 URZ, [UR4+0x98], UR6 ;  /* 0x0000980604ff75b2 */ /* 0x0002620008000100 */
[----:B------:R1:W1:Y:S01]  /*0ca0*/  SYNCS.EXCH.64 URZ, [UR4+0xa8], UR6 ;  /* 0x0000a80604ff75b2 */ /* 0x0002620008000100 */
[----:B------:R-:W-:Y:S01]  /*0cb0*/  NOP ;  /* 0x0000000000007918 */ /* 0x000fe20000000000 */
.L_x_14:
[----:B------:R-:W-:-:S05]  /*0cc0*/  CS2R.32 R3, SR_CgaSize ;  /* 0x0000000000037805 */ /* 0x000fca0000008a00 */
[----:B------:R-:W-:-:S05]  /*0cd0*/  IMAD R3, R3, -0xa0, RZ ;  /* 0xffffff6003037824 */ /* 0x000fca00078e02ff */
[----:B------:R-:W-:-:S14]  /*0ce0*/  R2UR UR5, R3 ;  /* 0x00000000030572ca */ /* 0x000fdc00000e0000 */
[----:B------:R-:W2:Y:S01]  /*0cf0*/  LDCU UR5, c[0x0][UR5+0x2b0] ;  /* 0x00005600050577ac */ /* 0x000ea20008000800 */
[----:B------:R-:W-:Y:S01]  /*0d00*/  I2FP.F32.U32 R3, UR46 ;  /* 0x0000002e00037c45 */ /* 0x000fe20008201000 */
[----:B------:R-:W-:Y:S01]  /*0d10*/  NOP ;  /* 0x0000000000007918 */ /* 0x000fe20000000000 */
[----:B------:R-:W-:Y:S02]  /*0d20*/  I2FP.F32.U32 R0, UR47 ;  /* 0x0000002f00007c45 */ /* 0x000fe40008201000 */
[----:B------:R-:W-:-:S06]  /*0d30*/  RPCMOV.32 Rpc.LO, R2 ;  /* 0x0000000200007352 */ /* 0x000fcc0000000000 */
[----:B------:R-:W-:-:S05]  /*0d40*/  CS2R.32 R2, SR_CgaSize ;  /* 0x0000000000027805 */ /* 0x000fca0000008a00 */
[----:B------:R-:W-:-:S05]  /*0d50*/  IMAD R2, R2, -0xa0, RZ ;  /* 0xffffff6002027824 */ /* 0x000fca00078e02ff */
[----:B-1----:R-:W-:Y:S02]  /*0d60*/  R2UR UR4, R2 ;  /* 0x00000000020472ca */ /* 0x002fe400000e0000 */
[----:B------:R-:W-:-:S12]  /*0d70*/  RPCMOV.32 R2, Rpc.LO ;  /* 0x0000000000027353 */ /* 0x000fd80000000000 */
[----:B------:R-:W1:Y:S01]  /*0d80*/  LDCU UR4, c[0x0][UR4+0x2b4] ;  /* 0x00005680040477ac */ /* 0x000e620008000800 */
[----:B------:R-:W1:Y:S01]  /*0d90*/  S2UR UR36, SR_CTAID.Z ;  /* 0x00000000002479c3 */ /* 0x000e620000002700 */
[----:B------:R-:W3:Y:S01]  /*0da0*/  LDCU UR19, c[0x0][0xb24] ;  /* 0x00016480ff1377ac */ /* 0x000ee20008000800 */
[----:B------:R-:W-:-:S06]  /*0db0*/  RPCMOV.32 Rpc.LO, R2 ;  /* 0x0000000200007352 */ /* 0x000fcc0000000000 */
[----:B------:R-:W-:-:S05]  /*0dc0*/  CS2R.32 R2, SR_CgaSize ;  /* 0x0000000000027805 */ /* 0x000fca0000008a00 */
[----:B------:R-:W-:-:S05]  /*0dd0*/  IMAD R2, R2, -0xa0, RZ ;  /* 0xffffff6002027824 */ /* 0x000fca00078e02ff */
[----:B------:R-:W-:Y:S02]  /*0de0*/  R2UR UR59, R2 ;  /* 0x00000000023b72ca */ /* 0x000fe400000e0000 */
[----:B------:R-:W-:-:S12]  /*0df0*/  RPCMOV.32 R2, Rpc.LO ;  /* 0x0000000000027353 */ /* 0x000fd80000000000 */
[----:B------:R-:W4:Y:S01]  /*0e00*/  LDCU UR59, c[0x0][UR59+0x2a0] ;  /* 0x000054003b3b77ac */ /* 0x000f220008000800 */
[----:B------:R-:W-:-:S06]  /*0e10*/  RPCMOV.32 Rpc.LO, R2 ;  /* 0x0000000200007352 */ /* 0x000fcc0000000000 */
[----:B------:R-:W-:-:S05]  /*0e20*/  CS2R.32 R2, SR_CgaSize ;  /* 0x0000000000027805 */ /* 0x000fca0000008a00 */
[----:B------:R-:W-:-:S05]  /*0e30*/  IMAD R2, R2, -0xa0, RZ ;  /* 0xffffff6002027824 */ /* 0x000fca00078e02ff */
[----:B------:R-:W-:Y:S02]  /*0e40*/  R2UR UR58, R2 ;  /* 0x00000000023a72ca */ /* 0x000fe400000e0000 */
[----:B------:R-:W-:-:S12]  /*0e50*/  RPCMOV.32 R2, Rpc.LO ;  /* 0x0000000000027353 */ /* 0x000fd80000000000 */
[----:B------:R-:W4:Y:S01]  /*0e60*/  LDCU UR58, c[0x0][UR58+0x2a4] ;  /* 0x000054803a3a77ac */ /* 0x000f220008000800 */
[----:B--2---:R-:W-:Y:S01]  /*0e70*/  FMUL R3, R3, UR5 ;  /* 0x0000000503037c20 */ /* 0x004fe20008400000 */
[----:B-1----:R-:W-:-:S05]  /*0e80*/  FMUL R0, R0, UR4 ;  /* 0x0000000400007c20 */ /* 0x002fca0008400000 */
[----:B------:R-:W1:Y:S01]  /*0e90*/  F2I.U32.TRUNC.NTZ R3, R3 ;  /* 0x0000000300037305 */ /* 0x000e62000020f000 */
[----:B---3--:R-:W-:-:S07]  /*0ea0*/  UISETP.GE.AND UP0, UPT, UR19, 0x1, UPT ;  /* 0x000000011300788c */ /* 0x008fce000bf06270 */
[----:B------:R-:W2:Y:S01]  /*0eb0*/  F2I.U32.TRUNC.NTZ R0, R0 ;  /* 0x0000000000007305 */ /* 0x000ea2000020f000 */
[----:B-1----:R-:W-:Y:S02]  /*0ec0*/  R2UR UR4, R3 ;  /* 0x00000000030472ca */ /* 0x002fe400000e0000 */
[----:B--2---:R-:W-:-:S11]  /*0ed0*/  R2UR UR6, R0 ;  /* 0x00000000000672ca */ /* 0x004fd600000e0000 */
[----:B------:R-:W-:-:S04]  /*0ee0*/  UIADD3 UR5, UPT, UPT, -UR4, URZ, URZ ;  /* 0x000000ff04057290 */ /* 0x000fc8000fffe1ff */
[----:B----4-:R-:W-:Y:S02]  /*0ef0*/  UIMAD UR59, UR59, UR5, UR46 ;  /* 0x000000053b3b72a4 */ /* 0x010fe4000f8e022e */
[----:B------:R-:W-:-:S04]  /*0f00*/  UIADD3 UR4, UPT, UPT, -UR6, URZ, URZ ;  /* 0x000000ff06047290 */ /* 0x000fc8000fffe1ff */
[----:B------:R-:W-:Y:S01]  /*0f10*/  UIMAD UR58, UR58, UR4, UR47 ;  /* 0x000000043a3a72a4 */ /* 0x000fe2000f8e022f */
[----:B------:R-:W-:Y:S06]  /*0f20*/  BAR.SYNC.DEFER_BLOCKING 0x0 ;  /* 0x0000000000007b1d */ /* 0x000fec0000010000 */
[----:B------:R-:W-:Y:S05]  /*0f30*/  BRA.U !UP0, `(.L_x_15) ;  /* 0x0000000108d47547 */ /* 0x000fea000b800000 */
[----:B------:R-:W1:Y:S01]  /*0f40*/  LDCU.128 UR20, c[0x0][0xb10] ;  /* 0x00016200ff1477ac */ /* 0x000e620008000c00 */
[----:B------:R-:W2:Y:S01]  /*0f50*/  LDCU UR6, c[0x0][0x370] ;  /* 0x00006e00ff0677ac */ /* 0x000ea20008000800 */
[----:B------:R-:W3:Y:S01]  /*0f60*/  LDCU UR4, c[0x0][0x374] ;  /* 0x00006e80ff0477ac */ /* 0x000ee20008000800 */
[----:B------:R-:W4:Y:S01]  /*0f70*/  LDCU UR24, c[0x0][0xb0c] ;  /* 0x00016180ff1877ac */ /* 0x000f220008000800 */
[----:B------:R-:W4:Y:S01]  /*0f80*/  LDCU UR5, c[0x0][0xb20] ;  /* 0x00016400ff0577ac */ /* 0x000f220008000800 */
[----:B------:R-:W4:Y:S01]  /*0f90*/  LDCU.64 UR16, c[0x0][0xb28] ;  /* 0x00016500ff1077ac */ /* 0x000f220008000a00 */
[----:B-1----:R-:W-:Y:S02]  /*0fa0*/  UISETP.NE.AND UP0, UPT, UR22, 0x1, UPT ;  /* 0x000000011600788c */ /* 0x002fe4000bf05270 */
[----:B---3--:R-:W-:Y:S02]  /*0fb0*/  UIMAD.WIDE.U32 UR8, UR4, UR23, URZ ;  /* 0x00000017040872a5 */ /* 0x008fe4000f8e00ff */
[----:B--2---:R-:W-:-:S02]  /*0fc0*/  UIMAD.WIDE.U32 UR10, UR6, UR20, URZ ;  /* 0x00000014060a72a5 */ /* 0x004fc4000f8e00ff */
[----:B----4-:R-:W-:Y:S02]  /*0fd0*/  UISETP.NE.AND UP1, UPT, UR24, 0x1, UPT ;  /* 0x000000011800788c */ /* 0x010fe4000bf25270 */
[----:B------:R-:W-:Y:S01]  /*0fe0*/  UISETP.NE.AND UP4, UPT, UR19, 0x1, UPT ;  /* 0x000000011300788c */ /* 0x000fe2000bf85270 */
[----:B------:R-:W-:Y:S02]  /*0ff0*/  UMOV UR8, UR9 ;  /* 0x0000000900087c82 */ /* 0x000fe40008000000 */
[----:B------:R-:W-:Y:S01]  /*1000*/  UMOV UR10, UR11 ;  /* 0x0000000b000a7c82 */ /* 0x000fe20008000000 */
[----:B------:R-:W-:Y:S02]  /*1010*/  @UP0 USHF.R.U32.HI UR4, URZ, UR5, UR8 ;  /* 0x00000005ff040299 */ /* 0x000fe40008011608 */
[----:B------:R-:W-:Y:S02]  /*1020*/  UIMAD.WIDE.U32 UR12, UR47, UR23, URZ ;  /* 0x000000172f0c72a5 */ /* 0x000fe4000f8e00ff */
[----:B------:R-:W-:-:S02]  /*1030*/  UIMAD.WIDE.U32 UR8, UR4, UR16, URZ ;  /* 0x00000010040872a5 */ /* 0x000fc4000f8e00ff */
[----:B------:R-:W-:Y:S02]  /*1040*/  @UP1 USHF.R.U32.HI UR6, URZ, UR21, UR10 ;  /* 0x00000015ff061299 */ /* 0x000fe4000801160a */
[----:B------:R-:W-:Y:S02]  /*1050*/  UIMAD.WIDE.U32 UR14, UR46, UR20, URZ ;  /* 0x000000142e0e72a5 */ /* 0x000fe4000f8e00ff */
[----:B------:R-:W-:Y:S01]  /*1060*/  UIMAD.WIDE.U32 UR10, UR6, UR16, URZ ;  /* 0x00000010060a72a5 */ /* 0x000fe2000f8e00ff */
[----:B------:R-:W-:Y:S01]  /*1070*/  UMOV UR12, UR13 ;  /* 0x0000000d000c7c82 */ /* 0x000fe20008000000 */
[----:B------:R-:W-:Y:S01]  /*1080*/  UMOV UR8, UR9 ;  /* 0x0000000900087c82 */ /* 0x000fe20008000000 */
[----:B------:R-:W-:Y:S02]  /*1090*/  USHF.R.U32.HI UR12, URZ, UR5, UR12 ;  /* 0x00000005ff0c7299 */ /* 0x000fe4000801160c */
[----:B------:R-:W-:Y:S01]  /*10a0*/  @UP4 USHF.R.U32.HI UR4, URZ, UR17, UR8 ;  /* 0x00000011ff044299 */ /* 0x000fe20008011608 */
[----:B------:R-:W-:Y:S01]  /*10b0*/  UMOV UR14, UR15 ;  /* 0x0000000f000e7c82 */ /* 0x000fe20008000000 */
[----:B------:R-:W-:Y:S01]  /*10c0*/  UMOV UR10, UR11 ;  /* 0x0000000b000a7c82 */ /* 0x000fe20008000000 */
[----:B------:R-:W-:-:S02]  /*10d0*/  USHF.R.U32.HI UR14, URZ, UR21, UR14 ;  /* 0x00000015ff0e7299 */ /* 0x000fc4000801160e */
[----:B------:R-:W-:Y:S02]  /*10e0*/  USEL UR5, UR47, UR12, !UP0 ;  /* 0x0000000c2f057287 */ /* 0x000fe4000c000000 */
[----:B------:R-:W-:Y:S02]  /*10f0*/  @UP4 USHF.R.U32.HI UR6, URZ, UR17, UR10 ;  /* 0x00000011ff064299 */ /* 0x000fe4000801160a */
[----:B------:R-:W-:Y:S02]  /*1100*/  UIMAD UR7, UR4, UR19, URZ ;  /* 0x00000013040772a4 */ /* 0x000fe4000f8e02ff */
[----:B------:R-:W-:Y:S02]  /*1110*/  USEL UR4, UR46, UR14, !UP1 ;  /* 0x0000000e2e047287 */ /* 0x000fe4000c800000 */
[----:B------:R-:W-:Y:S02]  /*1120*/  UIMAD UR10, UR6, UR19, URZ ;  /* 0x00000013060a72a4 */ /* 0x000fe4000f8e02ff */
[----:B------:R-:W-:-:S02]  /*1130*/  UISETP.GE.AND UP0, UPT, UR5, UR7, UPT ;  /* 0x000000070500728c */ /* 0x000fc4000bf06270 */
[----:B------:R-:W-:Y:S02]  /*1140*/  UIMAD.WIDE.U32 UR8, UR5, UR16, URZ ;  /* 0x00000010050872a5 */ /* 0x000fe4000f8e00ff */
[----:B------:R-:W-:Y:S02]  /*1150*/  UISETP.GE.OR UP0, UPT, UR4, UR10, UP0 ;  /* 0x0000000a0400728c */ /* 0x000fe40008706670 */
[----:B------:R-:W-:Y:S02]  /*1160*/  UIMAD.WIDE.U32 UR10, UR4, UR16, URZ ;  /* 0x00000010040a72a5 */ /* 0x000fe4000f8e00ff */
[----:B------:R-:W-:Y:S01]  /*1170*/  UIADD3 UR10, UPT, UPT, -UR4, URZ, URZ ;  /* 0x000000ff040a7290 */ /* 0x000fe2000fffe1ff */
[----:B------:R-:W-:Y:S01]  /*1180*/  UMOV UR8, UR9 ;  /* 0x0000000900087c82 */ /* 0x000fe20008000000 */
[----:B------:R-:W-:Y:S02]  /*1190*/  UIADD3 UR9, UPT, UPT, -UR5, URZ, URZ ;  /* 0x000000ff05097290 */ /* 0x000fe4000fffe1ff */
[----:B------:R-:W-:-:S03]  /*11a0*/  USHF.R.U32.HI UR8, URZ, UR17, UR8 ;  /* 0x00000011ff087299 */ /* 0x000fc60008011608 */
[----:B------:R-:W-:Y:S01]  /*11b0*/  @!UP0 UMOV UR7, UR11 ;  /* 0x0000000b00078c82 */ /* 0x000fe20008000000 */
[----:B------:R-:W-:Y:S02]  /*11c0*/  UIMAD UR47, UR22, UR9, UR47 ;  /* 0x00000009162f72a4 */ /* 0x000fe4000f8e022f */
[----:B------:R-:W-:Y:S02]  /*11d0*/  USEL UR8, UR5, UR8, !UP4 ;  /* 0x0000000805087287 */ /* 0x000fe4000e000000 */
[----:B------:R-:W-:Y:S02]  /*11e0*/  @!UP0 USHF.R.U32.HI UR7, URZ, UR17, UR7 ;  /* 0x00000011ff078299 */ /* 0x000fe40008011607 */
[----:B------:R-:W-:Y:S02]  /*11f0*/  UIADD3 UR9, UPT, UPT, -UR8, URZ, URZ ;  /* 0x000000ff08097290 */ /* 0x000fe4000fffe1ff */
[----:B------:R-:W-:Y:S02]  /*1200*/  @!UP0 USEL UR7, UR4, UR7, !UP4 ;  /* 0x0000000704078287 */ /* 0x000fe4000e000000 */
[----:B------:R-:W-:-:S02]  /*1210*/  UIMAD UR9, UR19, UR9, UR5 ;  /* 0x00000009130972a4 */ /* 0x000fc4000f8e0205 */
[----:B------:R-:W-:Y:S02]  /*1220*/  @!UP0 UIADD3 UR8, UPT, UPT, UR8, -UR7, URZ ;  /* 0x8000000708088290 */ /* 0x000fe4000fffe0ff */
[----:B------:R-:W-:Y:S02]  /*1230*/  @!UP0 UIMAD UR7, UR9, UR6, UR7 ;  /* 0x00000006090782a4 */ /* 0x000fe4000f8e0207 */
[----:B------:R-:W-:Y:S02]  /*1240*/  @!UP0 UIMAD UR5, UR8, UR19, UR4 ;  /* 0x00000013080582a4 */ /* 0x000fe4000f8e0204 */
[----:B------:R-:W-:Y:S02]  /*1250*/  UIMAD UR6, UR24, UR10, UR46 ;  /* 0x0000000a180672a4 */ /* 0x000fe4000f8e022e */
[----:B------:R-:W-:Y:S01]  /*1260*/  UIMAD UR47, UR5, UR22, UR47 ;  /* 0x00000016052f72a4 */ /* 0x000fe2000f8e022f */
[----:B------:R-:W-:Y:S02]  /*1270*/  @!UP0 UMOV UR4, UR7 ;  /* 0x0000000700048c82 */ /* 0x000fe40008000000 */
[----:B------:R-:W-:-:S12]  /*1280*/  UIMAD UR46, UR4, UR24, UR6 ;  /* 0x00000018042e72a4 */ /* 0x000fd8000f8e0206 */
.L_x_15:
[----:B------:R-:W1:Y:S01]  /*1290*/  LDCU UR4, c[0x0][0xb30] ;  /* 0x00016600ff0477ac */ /* 0x000e620008000800 */
[----:B------:R-:W2:Y:S01]  /*12a0*/  S2UR UR5, SR_CgaCtaId ;  /* 0x00000000000579c3 */ /* 0x000ea20000008800 */
[----:B-1----:R-:W-:-:S09]  /*12b0*/  UISETP.NE.AND UP0, UPT, UR4, 0x1, UPT ;  /* 0x000000010400788c */ /* 0x002fd2000bf05270 */
[----:B--2---:R-:W-:Y:S05]  /*12c0*/  BRA.U UP0, `(.L_x_16) ;  /* 0x0000000100447547 */ /* 0x004fea000b800000 */
[----:B------:R-:W1:Y:S01]  /*12d0*/  LDCU.128 UR12, c[0x0][0xb10] ;  /* 0x00016200ff0c77ac */ /* 0x000e620008000c00 */
[----:B------:R-:W2:Y:S01]  /*12e0*/  LDCU UR10, c[0x0][0xb0c] ;  /* 0x00016180ff0a77ac */ /* 0x000ea20008000800 */
[----:B------:R-:W3:Y:S01]  /*12f0*/  LDCU UR4, c[0x0][0xb20] ;  /* 0x00016400ff0477ac */ /* 0x000ee20008000800 */
[----:B-1----:R-:W-:Y:S02]  /*1300*/  UIMAD.WIDE.U32 UR8, UR46, UR12, URZ ;  /* 0x0000000c2e0872a5 */ /* 0x002fe4000f8e00ff */
[----:B------:R-:W-:Y:S02]  /*1310*/  UIMAD.WIDE.U32 UR6, UR47, UR15, URZ ;  /* 0x0000000f2f0672a5 */ /* 0x000fe4000f8e00ff */
[----:B--2---:R-:W-:Y:S02]  /*1320*/  UISETP.NE.AND UP1, UPT, UR10, 0x1, UPT ;  /* 0x000000010a00788c */ /* 0x004fe4000bf25270 */
[----:B------:R-:W-:Y:S01]  /*1330*/  UISETP.NE.AND UP0, UPT, UR14, 0x1, UPT ;  /* 0x000000010e00788c */ /* 0x000fe2000bf05270 */
[----:B------:R-:W-:-:S02]  /*1340*/  UMOV UR8, UR9 ;  /* 0x0000000900087c82 */ /* 0x000fc40008000000 */
[----:B------:R-:W-:Y:S01]  /*1350*/  UMOV UR6, UR7 ;  /* 0x0000000700067c82 */ /* 0x000fe20008000000 */
[----:B------:R-:W-:Y:S02]  /*1360*/  USHF.R.U32.HI UR8, URZ, UR13, UR8 ;  /* 0x0000000dff087299 */ /* 0x000fe40008011608 */
[----:B---3--:R-:W-:Y:S02]  /*1370*/  USHF.R.U32.HI UR4, URZ, UR4, UR6 ;  /* 0x00000004ff047299 */ /* 0x008fe40008011606 */
[----:B------:R-:W-:Y:S02]  /*1380*/  USEL UR6, UR46, UR8, !UP1 ;  /* 0x000000082e067287 */ /* 0x000fe4000c800000 */
[----:B------:R-:W-:-:S04]  /*1390*/  USEL UR4, UR47, UR4, !UP0 ;  /* 0x000000042f047287 */ /* 0x000fc8000c000000 */
[----:B------:R-:W-:Y:S02]  /*13a0*/  UIADD3 UR7, UPT, UPT, UR6, -UR4, URZ ;  /* 0x8000000406077290 */ /* 0x000fe4000fffe0ff */
[----:B------:R-:W-:Y:S02]  /*13b0*/  UIADD3 UR4, UPT, UPT, -UR6, UR4, URZ ;  /* 0x0000000406047290 */ /* 0x000fe4000fffe1ff */
[----:B------:R-:W-:Y:S02]  /*13c0*/  UIMAD UR47, UR7, UR14, UR47 ;  /* 0x0000000e072f72a4 */ /* 0x000fe4000f8e022f */
[----:B------:R-:W-:-:S12]  /*13d0*/  UIMAD UR46, UR4, UR10, UR46 ;  /* 0x0000000a042e72a4 */ /* 0x000fd8000f8e022e */
.L_x_16:
[----:B------:R-:W-:Y:S01]  /*13e0*/  BAR.SYNC.DEFER_BLOCKING 0x0 ;  /* 0x0000000000007b1d */ /* 0x000fe20000010000 */
[----:B------:R-:W-:Y:S01]  /*13f0*/  UISETP.NE.AND UP0, UPT, UR18, 0x2, UPT ;  /* 0x000000021200788c */ /* 0x000fe2000bf05270 */
[----:B------:R-:W-:Y:S02]  /*1400*/  ISETP.NE.OR P3, PT, R4, 0x2, !P3 ;  /* 0x000000020400780c */ /* 0x000fe40005f65670 */
[----:B------:R-:W-:Y:S02]  /*1410*/  LOP3.LUT R0, R2, 0x1f, RZ, 0xc0, !PT ;  /* 0x0000001f02007812 */ /* 0x000fe400078ec0ff */
[----:B------:R-:W1:Y:S04]  /*1420*/  LDCU UR15, c[0x0][0xb24] ;  /* 0x00016480ff0f77ac */ /* 0x000e680008000800 */
[----:B------:R-:W-:Y:S05]  /*1430*/  BRA.U UP0, `(.L_x_17) ;  /* 0x0000001100987547 */ /* 0x000fea000b800000 */
[----:B------:R-:W2:Y:S01]  /*1440*/  LDCU UR7, c[0x0][0x38c] ;  /* 0x00007180ff0777ac */ /* 0x000ea20008000800 */
[----:B------:R-:W-:Y:S01]  /*1450*/  PLOP3.LUT P1, PT, PT, PT, UP3, 0x80, 0x8 ;  /* 0x000000000008781c */ /* 0x000fe20003f2f038 */
[----:B------:R-:W-:Y:S01]  /*1460*/  IMAD.MOV.U32 R12, RZ, RZ, 0x1 ;  /* 0x00000001ff0c7424 */ /* 0x000fe200078e00ff */
[----:B------:R-:W-:Y:S02]  /*1470*/  ISETP.EQ.OR P2, PT, R0, RZ, P3 ;  /* 0x000000ff0000720c */ /* 0x000fe40001f42670 */
[----:B------:R-:W-:Y:S02]  /*1480*/  CS2R R10, SRZ ;  /* 0x00000000000a7805 */ /* 0x000fe4000001ff00 */
[----:B------:R-:W-:Y:S01]  /*1490*/  PLOP3.LUT P1, PT, P1, PT, PT, 0x8, 0x80 ;  /* 0x000000000080781c */ /* 0x000fe20000f2e170 */
[----:B------:R-:W-:Y:S01]  /*14a0*/  IMAD.MOV.U32 R9, RZ, RZ, RZ ;  /* 0x000000ffff097224 */ /* 0x000fe200078e00ff */
[----:B------:R-:W3:Y:S01]  /*14b0*/  LDCU UR42, c[0x0][0x370] ;  /* 0x00006e00ff2a77ac */ /* 0x000ee20008000800 */
[----:B------:R-:W-:Y:S01]  /*14c0*/  IMAD.MOV.U32 R8, RZ, RZ, 0x1 ;  /* 0x00000001ff087424 */ /* 0x000fe200078e00ff */
[----:B------:R-:W4:Y:S01]  /*14d0*/  LDCU.64 UR38, c[0x0][0x348] ;  /* 0x00006900ff2677ac */ /* 0x000f220008000a00 */
[----:B------:R-:W1:Y:S01]  /*14e0*/  LDCU UR41, c[0x0][0x374] ;  /* 0x00006e80ff2977ac */ /* 0x000e620008000800 */
[----:B--2---:R-:W-:-:S02]  /*14f0*/  UIADD3 UR6, UPT, UPT, UR7, 0xff, URZ ;  /* 0x000000ff07067890 */ /* 0x004fc4000fffe0ff */
[----:B------:R-:W-:Y:S02]  /*1500*/  UIADD3 UR48, UPT, UPT, UR7, 0x1fe, URZ ;  /* 0x000001fe07307890 */ /* 0x000fe4000fffe0ff */
[----:B------:R-:W-:Y:S01]  /*1510*/  USHF.R.S32.HI UR4, URZ, 0x1f, UR6 ;  /* 0x0000001fff047899 */ /* 0x000fe20008011406 */
[----:B------:R-:W-:-:S03]  /*1520*/  UMOV UR21, URZ ;  /* 0x000000ff00157c82 */ /* 0x000fc60008000000 */
[----:B------:R-:W-:Y:S02]  /*1530*/  ULEA.HI UR4, UR4, UR6, URZ, 0x8 ;  /* 0x0000000604047291 */ /* 0x000fe4000f8f40ff */
[----:B------:R-:W-:Y:S02]  /*1540*/  UIADD3 UR6, UPT, UPT, UR7, -0x1, URZ ;  /* 0xffffffff07067890 */ /* 0x000fe4000fffe0ff */
[----:B------:R-:W-:Y:S02]  /*1550*/  USHF.R.S32.HI UR44, URZ, 0x8, UR4 ;  /* 0x00000008ff2c7899 */ /* 0x000fe40008011404 */
[----:B------:R-:W-:Y:S02]  /*1560*/  UISETP.GE.U32.AND UP1, UPT, UR6, -0x1ff, UPT ;  /* 0xfffffe010600788c */ /* 0x000fe4000bf26070 */
[----:B------:R-:W-:-:S04]  /*1570*/  UISETP.LT.U32.AND UP0, UPT, UR44, 0x2, UPT ;  /* 0x000000022c00788c */ /* 0x000fc8000bf01070 */
[----:B------:R-:W-:-:S04]  /*1580*/  USEL UR43, UR44, 0x2, UP0 ;  /* 0x000000022c2b7887 */ /* 0x000fc80008000000 */
[----:B------:R-:W-:Y:S02]  /*1590*/  UIADD3 UR29, UPT, UPT, UR43, -0x1, URZ ;  /* 0xffffffff2b1d7890 */ /* 0x000fe4000fffe0ff */
[----:B------:R-:W-:Y:S02]  /*15a0*/  @UP1 UIADD3 UR29, UPT, UPT, UR43, URZ, URZ ;  /* 0x000000ff2b1d1290 */ /* 0x000fe4000fffe0ff */
[----:B------:R-:W-:Y:S02]  /*15b0*/  UIADD3 UR45, UPT, UPT, UR44, -UR43, URZ ;  /* 0x8000002b2c2d7290 */ /* 0x000fe4000fffe0ff */
[----:B-1-34-:R-:W-:-:S12]  /*15c0*/  UIADD3 UR29, UPT, UPT, UR29, 0x1, URZ ;  /* 0x000000011d1d7890 */ /* 0x01afd8000fffe0ff */
.L_x_35:
[----:B------:R-:W-:Y:S01]  /*15d0*/  UISETP.NE.AND UP0, UPT, UR5, URZ, UPT ;  /* 0x000000ff0500728c */ /* 0x000fe2000bf05270 */
[----:B-1----:R-:W1:Y:S08]  /*15e0*/  S2UR UR5, SR_CgaCtaId ;  /* 0x00000000000579c3 */ /* 0x002e700000008800 */
[----:B------:R-:W-:Y:S05]  /*15f0*/  BRA.U UP0, `(.L_x_18) ;  /* 0x0000000100347547 */ /* 0x000fea000b800000 */
[----:B------:R-:W2:Y:S01]  /*1600*/  S2R R0, SR_CgaCtaId ;  /* 0x0000000000007919 */ /* 0x000ea20000008800 */
[----:B------:R-:W-:Y:S02]  /*1610*/  MOV R3, 0x400 ;  /* 0x0000040000037802 */ /* 0x000fe40000000f00 */
[----:B------:R-:W-:Y:S02]  /*1620*/  SHF.L.U32 R2, R8, 0x1f, RZ ;  /* 0x0000001f08027819 */ /* 0x000fe400000006ff */
[----:B--2---:R-:W-:-:S05]  /*1630*/  LEA R0, R0, R3, 0x18 ;  /* 0x0000000300007211 */ /* 0x004fca00078ec0ff */
[----:B------:R-:W-:-:S04]  /*1640*/  IMAD R3, R9, 0x8, R0 ;  /* 0x0000000809037824 */ /* 0x000fc800078e0200 */
[----:B------:R-:W2:Y:S02]  /*1650*/  SYNCS.PHASECHK.TRANS64.TRYWAIT P0, [R3+URZ+0xa0], R2 ;  /* 0x0000a002030075a7 */ /* 0x000ea400080011ff */
[----:B--2---:R-:W-:Y:S05]  /*1660*/  @!P0 BRA `(.L_x_19) ;  /* 0x0000008000648947 */ /* 0x004fea0003800000 */
.L_x_95:
[----:B------:R-:W-:Y:S01]  /*1670*/  VIADD R9, R9, 0x1 ;  /* 0x0000000109097836 */ /* 0x000fe20000000000 */
[----:B------:R2:W-:Y:S04]  /*1680*/  SYNCS.ARRIVE.TRANS64.A1T0 RZ, [R3+URZ+0x90], RZ ;  /* 0x000090ff03ff79a7 */ /* 0x0005e800081000ff */
[----:B------:R-:W-:-:S04]  /*1690*/  ISETP.NE.AND P0, PT, R9, 0x2, PT ;  /* 0x000000020900780c */ /* 0x000fc80003f05270 */
[----:B------:R-:W-:Y:S02]  /*16a0*/  SEL R9, R9, RZ, P0 ;  /* 0x000000ff09097207 */ /* 0x000fe40000000000 */
[----:B--2---:R-:W-:-:S04]  /*16b0*/  SEL R3, RZ, 0x1, P0 ;  /* 0x00000001ff037807 */ /* 0x004fc80000000000 */
[----:B------:R-:W-:-:S07]  /*16c0*/  LOP3.LUT R8, R8, R3, RZ, 0x3c, !PT ;  /* 0x0000000308087212 */ /* 0x000fce00078e3cff */
.L_x_18:
[----:B------:R-:W-:Y:S01]  /*16d0*/  UMOV UR4, 0x400 ;  /* 0x0000040000047882 */ /* 0x000fe20000000000 */
[----:B------:R-:W-:Y:S01]  /*16e0*/  SHF.L.U32 R0, R12, 0x1f, RZ ;  /* 0x0000001f0c007819 */ /* 0x000fe200000006ff */
[----:B-1----:R-:W-:Y:S02]  /*16f0*/  ULEA UR4, UR5, UR4, 0x18 ;  /* 0x0000000405047291 */ /* 0x002fe4000f8ec0ff */
[----:B------:R-:W-:Y:S02]  /*1700*/  UISETP.GE.U32.AND UP0, UPT, UR48, 0x1ff, UPT ;  /* 0x000001ff3000788c */ /* 0x000fe4000bf06070 */
[----:B------:R-:W-:Y:S02]  /*1710*/  ULEA UR6, UR21, UR4, 0x3 ;  /* 0x0000000415067291 */ /* 0x000fe4000f8e18ff */
[----:B------:R-:W-:Y:S02]  /*1720*/  USHF.L.U32 UR35, UR46, 0x7, URZ ;  /* 0x000000072e237899 */ /* 0x000fe400080006ff */
[----:B------:R-:W-:Y:S01]  /*1730*/  UIMAD UR19, UR47, 0xa0, URZ ;  /* 0x000000a02f1378a4 */ /* 0x000fe2000f8e02ff */
[----:B------:R-:W-:-:S04]  /*1740*/  UMOV UR13, URZ ;  /* 0x000000ff000d7c82 */ /* 0x000fc80008000000 */
[----:B------:R1:W2:Y:S01]  /*1750*/  SYNCS.PHASECHK.TRANS64.TRYWAIT P0, [UR6+0x10], R0 ;  /* 0x00001000ff0075a7 */ /* 0x0002a20008001106 */
[----:B------:R-:W-:Y:S06]  /*1760*/  BRA.U !UP0, `(.L_x_20) ;  /* 0x0000000108d87547 */ /* 0x000fec000b800000 */
[----:B------:R-:W-:Y:S01]  /*1770*/  UMOV UR14, URZ ;  /* 0x000000ff000e7c82 */ /* 0x000fe20008000000 */
[----:B------:R-:W-:-:S05]  /*1780*/  UMOV UR6, UR21 ;  /* 0x0000001500067c82 */ /* 0x000fca0008000000 */
.L_x_25:
[----:B--2---:R-:W-:Y:S01]  /*1790*/  @!P3 MOV R2, 0x12000 ;  /* 0x000120000002b802 */ /* 0x004fe20000000f00 */
[----:B------:R-:W-:Y:S01]  /*17a0*/  ULEA UR33, UR6, UR4, 0x3 ;  /* 0x0000000406217291 */ /* 0x000fe2000f8e18ff */
[----:B--2-4-:R-:W-:Y:S11]  /*17b0*/  @P0 BRA `(.L_x_21) ;  /* 0x00000000000c0947 */ /* 0x014ff60003800000 */
[----:B------:R-:W-:Y:S04]  /*17c0*/  SHF.L.U32 R3, R12, 0x1f, RZ ;  /* 0x0000001f0c037819 */ /* 0x000fe800000006ff */
[----:B------:R-:W2:Y:S02]  /*17d0*/  SYNCS.PHASECHK.TRANS64.TRYWAIT P0, [UR33+0x10], R3 ;  /* 0x00001003ff0075a7 */ /* 0x000ea40008001121 */
[----:B--2---:R-:W-:Y:S05]  /*17e0*/  @!P0 BRA `(.L_x_22) ;  /* 0x0000008000188947 */ /* 0x004fea0003800000 */
.L_x_21:
[----:B------:R2:W-:Y:S01]  /*17f0*/  @!P3 SYNCS.ARRIVE.TRANS64 RZ, [UR33], R2 ;  /* 0x00000002ffffb9a7 */ /* 0x0005e20008000021 */
[----:B------:R-:W-:Y:S04]  /*1800*/  BSSY.RECONVERGENT B0, `(.L_x_23) ;  /* 0x0000003000007945 */ /* 0x000fe80003800200 */
[----:B------:R-:W-:Y:S05]  /*1810*/  @P2 BRA `(.L_x_24) ;  /* 0x0000000000042947 */ /* 0x000fea0003800000 */
[----:B------:R-:W-:Y:S05]  /*1820*/  BPT.TRAP 0x1 ;  /* 0x000000040000795c */ /* 0x000fea0000300000 */
.L_x_24:
[----:B------:R-:W-:Y:S05]  /*1830*/  BSYNC.RECONVERGENT B0 ;  /* 0x0000000000007941 */ /* 0x000fea0003800200 */
.L_x_23:
[----:B------:R-:W-:Y:S02]  /*1840*/  UIADD3 UR7, UPT, UPT, UR6, 0x1, URZ ;  /* 0x0000000106077890 */ /* 0x000fe4000fffe0ff */
[----:B------:R-:W-:Y:S02]  /*1850*/  UIADD3 UR22, UP1, UPT, UR38, 0x80, URZ ;  /* 0x0000008026167890 */ /* 0x000fe4000ff3e0ff */
[----:B------:R-:W-:Y:S02]  /*1860*/  UISETP.NE.AND UP0, UPT, UR7, 0x2, UPT ;  /* 0x000000020700788c */ /* 0x000fe4000bf05270 */
[----:B------:R-:W-:Y:S02]  /*1870*/  ULEA UR24, UR6, UR4, 0xf ;  /* 0x0000000406187291 */ /* 0x000fe4000f8e78ff */
[----:B------:R-:W-:Y:S02]  /*1880*/  USEL UR8, URZ, 0x1, UP0 ;  /* 0x00000001ff087887 */ /* 0x000fe40008000000 */
[----:B------:R-:W-:Y:S02]  /*1890*/  USEL UR21, UR7, URZ, UP0 ;  /* 0x000000ff07157287 */ /* 0x000fe40008000000 */
[----:B------:R-:W-:Y:S02]  /*18a0*/  USHF.L.U32 UR34, UR14, 0x8, URZ ;  /* 0x000000080e227899 */ /* 0x000fe400080006ff */
[----:B------:R-:W-:Y:S01]  /*18b0*/  ULEA UR7, UR21, UR4, 0x3 ;  /* 0x0000000415077291 */ /* 0x000fe2000f8e18ff */
[----:B------:R-:W-:Y:S01]  /*18c0*/  LOP3.LUT R12, R12, UR8, RZ, 0x3c, !PT ;  /* 0x000000080c0c7c12 */ /* 0x000fe2000f8e3cff */
[----:B------:R-:W-:Y:S02]  /*18d0*/  UIADD3.X UR23, UPT, UPT, URZ, UR39, URZ, UP1, !UPT ;  /* 0x00000027ff177290 */ /* 0x000fe40008ffe4ff */
[----:B------:R-:W-:Y:S01]  /*18e0*/  UIADD3 UR32, UPT, UPT, UR24, 0xa200, URZ ;  /* 0x0000a20018207890 */ /* 0x000fe2000fffe0ff */
[----:B-1----:R-:W-:Y:S01]  /*18f0*/  SHF.L.U32 R0, R12, 0x1f, RZ ;  /* 0x0000001f0c007819 */ /* 0x002fe200000006ff */
[----:B------:R-:W-:Y:S02]  /*1900*/  UIMAD UR8, UR6, 0xa000, UR4 ;  /* 0x0000a000060878a4 */ /* 0x000fe4000f8e0204 */
[----:B------:R-:W-:Y:S01]  /*1910*/  UIADD3 UR26, UPT, UPT, UR34, 0x80, URZ ;  /* 0x00000080221a7890 */ /* 0x000fe2000fffe0ff */
[----:B------:R3:W4:Y:S01]  /*1920*/  SYNCS.PHASECHK.TRANS64.TRYWAIT P0, [UR7+0x10], R0 ;  /* 0x00001000ff0075a7 */ /* 0x0007220008001107 */
[----:B------:R-:W-:Y:S01]  /*1930*/  UMOV UR6, 0x0 ;  /* 0x0000000000067882 */ /* 0x000fe20000000000 */
[----:B------:R-:W-:Y:S01]  /*1940*/  UMOV UR7, 0x10000000 ;  /* 0x1000000000077882 */ /* 0x000fe20000000000 */
[----:B------:R-:W-:Y:S01]  /*1950*/  UIADD3 UR24, UPT, UPT, UR24, 0xe200, URZ ;  /* 0x0000e20018187890 */ /* 0x000fe2000fffe0ff */
[----:B------:R-:W-:Y:S01]  /*1960*/  UTMALDG.3D [UR32], [UR22], desc[UR6] ;  /* 0x00000620160075b4 */ /* 0x000fe20008011000 */
[----:B------:R-:W-:Y:S01]  /*1970*/  UIADD3 UR30, UP0, UPT, UR38, 0x180, URZ ;  /* 0x00000180261e7890 */ /* 0x000fe2000ff1e0ff */
[----:B------:R-:W-:Y:S01]  /*1980*/  UMOV UR25, UR33 ;  /* 0x0000002100197c82 */ /* 0x000fe20008000000 */
[----:B------:R-:W-:Y:S01]  /*1990*/  UMOV UR27, UR35 ;  /* 0x00000023001b7c82 */ /* 0x000fe20008000000 */
[----:B------:R-:W-:Y:S01]  /*19a0*/  UMOV UR28, UR36 ;  /* 0x00000024001c7c82 */ /* 0x000fe20008000000 */
[----:B------:R-:W-:Y:S03]  /*19b0*/  UIADD3.X UR31, UPT, UPT, URZ, UR39, URZ, UP0, !UPT ;  /* 0x00000027ff1f7290 */ /* 0x000fe600087fe4ff */
[----:B------:R-:W-:Y:S01]  /*19c0*/  UTMALDG.3D [UR24], [UR22], desc[UR6] ;  /* 0x00000618160075b4 */ /* 0x000fe20008011000 */
[----:B------:R-:W-:Y:S01]  /*19d0*/  UIADD3 UR16, UPT, UPT, UR8, 0x1a200, URZ ;  /* 0x0001a20008107890 */ /* 0x000fe2000fffe0ff */
[----:B------:R-:W-:Y:S01]  /*19e0*/  UMOV UR17, UR33 ;  /* 0x0000002100117c82 */ /* 0x000fe20008000000 */
[----:B------:R-:W-:Y:S01]  /*19f0*/  UMOV UR20, UR36 ;  /* 0x0000002400147c82 */ /* 0x000fe20008000000 */
[----:B------:R-:W-:Y:S01]  /*1a00*/  UMOV UR18, UR34 ;  /* 0x0000002200127c82 */ /* 0x000fe20008000000 */
[----:B------:R-:W-:Y:S01]  /*1a10*/  UIADD3 UR8, UPT, UPT, UR8, 0x1f200, URZ ;  /* 0x0001f20008087890 */ /* 0x000fe2000fffe0ff */
[----:B------:R-:W-:Y:S01]  /*1a20*/  UMOV UR11, UR19 ;  /* 0x00000013000b7c82 */ /* 0x000fe20008000000 */
[----:B------:R-:W-:Y:S03]  /*1a30*/  UMOV UR12, UR36 ;  /* 0x00000024000c7c82 */ /* 0x000fe60008000000 */
[----:B------:R-:W-:Y:S01]  /*1a40*/  UTMALDG.3D [UR16], [UR30], desc[UR6] ;  /* 0x000006101e0075b4 */ /* 0x000fe20008011000 */
[----:B------:R-:W-:Y:S01]  /*1a50*/  UIADD3 UR14, UPT, UPT, UR14, 0x1, URZ ;  /* 0x000000010e0e7890 */ /* 0x000fe2000fffe0ff */
[----:B------:R-:W-:Y:S01]  /*1a60*/  UMOV UR9, UR33 ;  /* 0x0000002100097c82 */ /* 0x000fe20008000000 */
[----:B------:R-:W-:Y:S02]  /*1a70*/  UMOV UR10, UR26 ;  /* 0x0000001a000a7c82 */ /* 0x000fe40008000000 */
[----:B------:R-:W-:Y:S01]  /*1a80*/  UISETP.NE.AND UP0, UPT, UR14, UR29, UPT ;  /* 0x0000001d0e00728c */ /* 0x000fe2000bf05270 */
[----:B------:R-:W-:Y:S01]  /*1a90*/  UMOV UR13, UR29 ;  /* 0x0000001d000d7c82 */ /* 0x000fe20008000000 */
[----:B------:R1:W-:Y:S02]  /*1aa0*/  UTMALDG.3D [UR8], [UR30], desc[UR6] ;  /* 0x000006081e0075b4 */ /* 0x0003e40008011000 */
[----:B-1----:R-:W-:Y:S05]  /*1ab0*/  UMOV UR6, UR21 ;  /* 0x0000001500067c82 */ /* 0x002fea0008000000 */
[----:B---3--:R-:W-:Y:S05]  /*1ac0*/  BRA.U UP0, `(.L_x_25) ;  /* 0xfffffffd00307547 */ /* 0x008fea000b83ffff */
.L_x_20:
[----:B------:R-:W-:Y:S01]  /*1ad0*/  ULEA UR6, UR21, UR4, 0x3 ;  /* 0x0000000415067291 */ /* 0x000fe2000f8e18ff */
[----:B-1----:R-:W-:Y:S01]  /*1ae0*/  SHF.L.U32 R0, R12, 0x1f, RZ ;  /* 0x0000001f0c007819 */ /* 0x002fe200000006ff */
[----:B------:R-:W-:Y:S01]  /*1af0*/  @!P1 SYNCS.ARRIVE.TRANS64.A1T0 RZ, [UR4+0x38], RZ ;  /* 0x000038ffffff99a7 */ /* 0x000fe20008100004 */
[----:B------:R-:W-:-:S06]  /*1b00*/  UISETP.GT.AND UP0, UPT, UR44, UR43, UPT ;  /* 0x0000002b2c00728c */ /* 0x000fcc000bf04270 */
[----:B--2-4-:R1:W2:Y:S03]  /*1b10*/  SYNCS.PHASECHK.TRANS64.TRYWAIT P0, [UR6+0x10], R0 ;  /* 0x00001000ff0075a7 */ /* 0x0142a60008001106 */
[----:B------:R-:W-:Y:S05]  /*1b20*/  BRA.U !UP0, `(.L_x_26) ;  /* 0x0000000108d47547 */ /* 0x000fea000b800000 */
[----:B------:R-:W-:Y:S01]  /*1b30*/  UIADD3 UR14, UPT, UPT, UR45, UR13, URZ ;  /* 0x0000000d2d0e7290 */ /* 0x000fe2000fffe0ff */
[----:B------:R-:W-:-:S11]  /*1b40*/  UMOV UR6, UR21 ;  /* 0x0000001500067c82 */ /* 0x000fd60008000000 */
.L_x_31:
[----:B--2---:R-:W-:Y:S01]  /*1b50*/  @!P3 MOV R2, 0x12000 ;  /* 0x000120000002b802 */ /* 0x004fe20000000f00 */
[----:B------:R-:W-:Y:S01]  /*1b60*/  ULEA UR33, UR6, UR4, 0x3 ;  /* 0x0000000406217291 */ /* 0x000fe2000f8e18ff */
[----:B--2-4-:R-:W-:Y:S11]  /*1b70*/  @P0 BRA `(.L_x_27) ;  /* 0x00000000000c0947 */ /* 0x014ff60003800000 */
[----:B------:R-:W-:Y:S04]  /*1b80*/  SHF.L.U32 R3, R12, 0x1f, RZ ;  /* 0x0000001f0c037819 */ /* 0x000fe800000006ff */
[----:B------:R-:W2:Y:S02]  /*1b90*/  SYNCS.PHASECHK.TRANS64.TRYWAIT P0, [UR33+0x10], R3 ;  /* 0x00001003ff0075a7 */ /* 0x000ea40008001121 */
[----:B--2---:R-:W-:Y:S05]  /*1ba0*/  @!P0 BRA `(.L_x_28) ;  /* 0x0000007c00408947 */ /* 0x004fea0003800000 */
.L_x_27:
[----:B------:R2:W-:Y:S01]  /*1bb0*/  @!P3 SYNCS.ARRIVE.TRANS64 RZ, [UR33], R2 ;  /* 0x00000002ffffb9a7 */ /* 0x0005e20008000021 */
[----:B------:R-:W-:Y:S04]  /*1bc0*/  BSSY.RECONVERGENT B0, `(.L_x_29) ;  /* 0x0000003000007945 */ /* 0x000fe80003800200 */
[----:B------:R-:W-:Y:S05]  /*1bd0*/  @P2 BRA `(.L_x_30) ;  /* 0x0000000000042947 */ /* 0x000fea0003800000 */
[----:B------:R-:W-:Y:S05]  /*1be0*/  BPT.TRAP 0x1 ;  /* 0x000000040000795c */ /* 0x000fea0000300000 */
.L_x_30:
[----:B------:R-:W-:Y:S05]  /*1bf0*/  BSYNC.RECONVERGENT B0 ;  /* 0x0000000000007941 */ /* 0x000fea0003800200 */
.L_x_29:
        /* <DEDUP_REMOVED lines=33> */
[----:B------:R-:W-:Y:S01]  /*1e10*/  UMOV UR9, UR33 ;  /* 0x0000002100097c82 */ /* 0x000fe20008000000 */
[----:B------:R-:W-:Y:S01]  /*1e20*/  UMOV UR10, UR26 ;  /* 0x0000001a000a7c82 */ /* 0x000fe20008000000 */
[----:B------:R-:W-:Y:S04]  /*1e30*/  UIADD3 UR13, UPT, UPT, UR13, 0x1, URZ ;  /* 0x000000010d0d7890 */ /* 0x000fe8000fffe0ff */
[----:B------:R-:W-:Y:S01]  /*1e40*/  UISETP.NE.AND UP0, UPT, UR13, UR14, UPT ;  /* 0x0000000e0d00728c */ /* 0x000fe2000bf05270 */
[----:B------:R1:W-:Y:S02]  /*1e50*/  UTMALDG.3D [UR8], [UR30], desc[UR6] ;  /* 0x000006081e0075b4 */ /* 0x0003e40008011000 */
[----:B-1----:R-:W-:Y:S06]  /*1e60*/  UMOV UR6, UR21 ;  /* 0x0000001500067c82 */ /* 0x002fec0008000000 */
[----:B---3--:R-:W-:Y:S05]  /*1e70*/  BRA.U UP0, `(.L_x_31) ;  /* 0xfffffffd00347547 */ /* 0x008fea000b83ffff */
.L_x_26:
[C---:B------:R-:W-:Y:S01]  /*1e80*/  LEA R3, R11.reuse, UR4, 0x3 ;  /* 0x000000040b037c11 */ /* 0x040fe2000f8e18ff */
[----:B------:R-:W-:Y:S01]  /*1e90*/  NOP ;  /* 0x0000000000007918 */ /* 0x000fe20000000000 */
[----:B-1----:R-:W-:Y:S02]  /*1ea0*/  SHF.L.U32 R0, R10, 0x1f, RZ ;  /* 0x0000001f0a007819 */ /* 0x002fe400000006ff */
[----:B------:R-:W-:Y:S02]  /*1eb0*/  LEA R5, R11, UR4, 0x4 ;  /* 0x000000040b057c11 */ /* 0x000fe4000f8e20ff */
[----:B--2-4-:R-:W1:Y:S02]  /*1ec0*/  SYNCS.PHASECHK.TRANS64.TRYWAIT P0, [R3+URZ+0x40], R0 ;  /* 0x00004000030075a7 */ /* 0x014e6400080011ff */
[----:B-1----:R-:W-:Y:S05]  /*1ed0*/  @!P0 BRA `(.L_x_32) ;  /* 0x00000078008c8947 */ /* 0x002fea0003800000 */
.L_x_98:
[----:B------:R-:W2:Y:S01]  /*1ee0*/  LDS.128 R4, [R5+0xc0] ;  /* 0x0000c00005047984 */ /* 0x000ea20000000c00 */
[----:B------:R-:W-:Y:S01]  /*1ef0*/  UISETP.GE.AND UP0, UPT, UR15, 0x1, UPT ;  /* 0x000000010f00788c */ /* 0x000fe2000bf06270 */
[----:B------:R-:W-:Y:S01]  /*1f00*/  @!PT LDS RZ, [RZ] ;  /* 0x00000000fffff984 */ /* 0x000fe20000000800 */
[----:B------:R-:W-:Y:S01]  /*1f10*/  @!PT LDS RZ, [RZ] ;  /* 0x00000000fffff984 */ /* 0x000fe20000000800 */
[----:B------:R-:W-:Y:S01]  /*1f20*/  @!PT LDS RZ, [RZ] ;  /* 0x00000000fffff984 */ /* 0x000fe20000000800 */
[----:B------:R-:W-:Y:S01]  /*1f30*/  @!PT LDS RZ, [RZ] ;  /* 0x00000000fffff984 */ /* 0x000fe20000000800 */
[----:B------:R3:W-:Y:S06]  /*1f40*/  MEMBAR.ALL.CTA ;  /* 0x0000000000007992 */ /* 0x0007ec0000008000 */
[----:B---3--:R-:W3:Y:S01]  /*1f50*/  FENCE.VIEW.ASYNC.S ;  /* 0x00000000000073c6 */ /* 0x008ee20000000000 */
[----:B--2---:R-:W-:-:S13]  /*1f60*/  LOP3.LUT P0, RZ, R6, 0x1, RZ, 0xc0, !PT ;  /* 0x0000000106ff7812 */ /* 0x004fda000780c0ff */
[----:B---3--:R-:W-:Y:S01]  /*1f70*/  VOTEU.ANY UP1, P0 ;  /* 0x0000000000ff7886 */ /* 0x008fe20000020100 */
[----:B------:R-:W-:-:S13]  /*1f80*/  PLOP3.LUT P0, PT, PT, PT, UP1, 0x80, 0x8 ;  /* 0x000000000008781c */ /* 0x000fda0003f0f018 */
[----:B-1----:R-:W-:Y:S02]  /*1f90*/  @P0 LOP3.LUT R0, R5, 0xffff, RZ, 0xc0, !PT ;  /* 0x0000ffff05000812 */ /* 0x002fe400078ec0ff */
[----:B------:R-:W-:Y:S02]  /*1fa0*/  @P0 MOV R2, R4 ;  /* 0x0000000400020202 */ /* 0x000fe40000000f00 */
[----:B------:R-:W-:Y:S01]  /*1fb0*/  @P0 R2UR UR7, R0 ;  /* 0x00000000000702ca */ /* 0x000fe200000e0000 */
[----:B------:R-:W-:Y:S01]  /*1fc0*/  VIADD R0, R3, 0x50 ;  /* 0x0000005003007836 */ /* 0x000fe20000000000 */
[----:B------:R-:W-:Y:S02]  /*1fd0*/  @P0 SHF.R.U32.HI R4, RZ, 0x10, R5 ;  /* 0x00000010ff040819 */ /* 0x000fe40000011605 */
[----:B------:R-:W-:Y:S02]  /*1fe0*/  @P0 R2UR UR8, R2 ;  /* 0x00000000020802ca */ /* 0x000fe400000e0000 */
[----:B------:R-:W-:-:S02]  /*1ff0*/  PRMT R0, RZ, 0x654, R0 ;  /* 0x00000654ff007816 */ /* 0x000fc40000000000 */
[----:B------:R-:W-:Y:S02]  /*2000*/  @P0 R2UR UR6, R4 ;  /* 0x00000000040602ca */ /* 0x000fe400000e0000 */
[----:B------:R1:W-:Y:S03]  /*2010*/  SYNCS.ARRIVE.TRANS64.RED.A1T0 RZ, [R0+URZ], RZ ;  /* 0x000000ff00ff79a7 */ /* 0x0003e600081004ff */
[----:B------:R-:W-:-:S04]  /*2020*/  @UP1 UMOV UR37, UR7 ;  /* 0x0000000700251c82 */ /* 0x000fc80008000000 */
[----:B------:R-:W-:-:S04]  /*2030*/  @UP1 UMOV UR40, UR8 ;  /* 0x0000000800281c82 */ /* 0x000fc80008000000 */
[----:B------:R-:W-:Y:S01]  /*2040*/  @UP1 UMOV UR36, UR6 ;  /* 0x0000000600241c82 */ /* 0x000fe20008000000 */
[----:B------:R-:W-:Y:S05]  /*2050*/  BRA.U !UP0, `(.L_x_33) ;  /* 0x0000000108d47547 */ /* 0x000fea000b800000 */
[----:B------:R-:W2:Y:S01]  /*2060*/  LDCU.128 UR24, c[0x0][0xb10] ;  /* 0x00016200ff1877ac */ /* 0x000ea20008000c00 */
[----:B------:R-:W3:Y:S01]  /*2070*/  LDCU UR14, c[0x0][0xb20] ;  /* 0x00016400ff0e77ac */ /* 0x000ee20008000800 */
[----:B------:R-:W4:Y:S01]  /*2080*/  LDCU UR20, c[0x0][0xb0c] ;  /* 0x00016180ff1477ac */ /* 0x000f220008000800 */
[----:B------:R-:W1:Y:S01]  /*2090*/  LDCU.64 UR10, c[0x0][0xb28] ;  /* 0x00016500ff0a77ac */ /* 0x000e620008000a00 */
[----:B------:R-:W-:Y:S02]  /*20a0*/  UISETP.NE.AND UP3, UPT, UR15, 0x1, UPT ;  /* 0x000000010f00788c */ /* 0x000fe4000bf65270 */
[----:B--2---:R-:W-:Y:S02]  /*20b0*/  UIMAD.WIDE.U32 UR6, UR41, UR27, URZ ;  /* 0x0000001b290672a5 */ /* 0x004fe4000f8e00ff */
[----:B------:R-:W-:Y:S02]  /*20c0*/  UIMAD.WIDE.U32 UR8, UR42, UR24, URZ ;  /* 0x000000182a0872a5 */ /* 0x000fe4000f8e00ff */
[----:B------:R-:W-:-:S02]  /*20d0*/  UISETP.NE.AND UP0, UPT, UR26, 0x1, UPT ;  /* 0x000000011a00788c */ /* 0x000fc4000bf05270 */
[----:B------:R-:W-:Y:S01]  /*20e0*/  UIMAD.WIDE.U32 UR18, UR37, UR27, URZ ;  /* 0x0000001b251272a5 */ /* 0x000fe2000f8e00ff */
[----:B------:R-:W-:Y:S01]  /*20f0*/  UMOV UR6, UR7 ;  /* 0x0000000700067c82 */ /* 0x000fe20008000000 */
[----:B----4-:R-:W-:Y:S02]  /*2100*/  UISETP.NE.AND UP2, UPT, UR20, 0x1, UPT ;  /* 0x000000011400788c */ /* 0x010fe4000bf45270 */
[----:B---3--:R-:W-:Y:S02]  /*2110*/  USHF.R.U32.HI UR7, URZ, UR14, UR6 ;  /* 0x0000000eff077299 */ /* 0x008fe40008011606 */
[----:B------:R-:W-:Y:S01]  /*2120*/  UIMAD.WIDE.U32 UR16, UR40, UR24, URZ ;  /* 0x00000018281072a5 */ /* 0x000fe2000f8e00ff */
[----:B------:R-:W-:Y:S01]  /*2130*/  UMOV UR6, UR9 ;  /* 0x0000000900067c82 */ /* 0x000fe20008000000 */
[----:B------:R-:W-:Y:S02]  /*2140*/  USEL UR7, UR41, UR7, !UP0 ;  /* 0x0000000729077287 */ /* 0x000fe4000c000000 */
[----:B------:R-:W-:-:S02]  /*2150*/  USHF.R.U32.HI UR6, URZ, UR25, UR6 ;  /* 0x00000019ff067299 */ /* 0x000fc40008011606 */
[----:B-1----:R-:W-:Y:S02]  /*2160*/  UIMAD.WIDE.U32 UR12, UR7, UR10, URZ ;  /* 0x0000000a070c72a5 */ /* 0x002fe4000f8e00ff */
[----:B------:R-:W-:Y:S01]  /*2170*/  USEL UR8, UR42, UR6, !UP2 ;  /* 0x000000062a087287 */ /* 0x000fe2000d000000 */
[----:B------:R-:W-:Y:S02]  /*2180*/  UMOV UR16, UR17 ;  /* 0x0000001100107c82 */ /* 0x000fe40008000000 */
[----:B------:R-:W-:Y:S01]  /*2190*/  UMOV UR6, UR19 ;  /* 0x0000001300067c82 */ /* 0x000fe20008000000 */
[----:B------:R-:W-:Y:S01]  /*21a0*/  UIMAD.WIDE.U32 UR18, UR8, UR10, URZ ;  /* 0x0000000a081272a5 */ /* 0x000fe2000f8e00ff */
[----:B------:R-:W-:Y:S01]  /*21b0*/  UMOV UR12, UR13 ;  /* 0x0000000d000c7c82 */ /* 0x000fe20008000000 */
[----:B------:R-:W-:Y:S02]  /*21c0*/  USHF.R.U32.HI UR6, URZ, UR14, UR6 ;  /* 0x0000000eff067299 */ /* 0x000fe40008011606 */
[----:B------:R-:W-:-:S03]  /*21d0*/  @UP3 USHF.R.U32.HI UR7, URZ, UR11, UR12 ;  /* 0x0000000bff073299 */ /* 0x000fc6000801160c */
[----:B------:R-:W-:Y:S01]  /*21e0*/  UMOV UR18, UR19 ;  /* 0x0000001300127c82 */ /* 0x000fe20008000000 */
[----:B------:R-:W-:Y:S02]  /*21f0*/  USHF.R.U32.HI UR25, URZ, UR25, UR16 ;  /* 0x00000019ff197299 */ /* 0x000fe40008011610 */
[----:B------:R-:W-:Y:S02]  /*2200*/  USEL UR6, UR37, UR6, !UP0 ;  /* 0x0000000625067287 */ /* 0x000fe4000c000000 */
[----:B------:R-:W-:Y:S02]  /*2210*/  @UP3 USHF.R.U32.HI UR8, URZ, UR11, UR18 ;  /* 0x0000000bff083299 */ /* 0x000fe40008011612 */
[----:B------:R-:W-:Y:S02]  /*2220*/  UIMAD UR9, UR15, UR7, URZ ;  /* 0x000000070f0972a4 */ /* 0x000fe4000f8e02ff */
[----:B------:R-:W-:Y:S02]  /*2230*/  USEL UR7, UR40, UR25, !UP2 ;  /* 0x0000001928077287 */ /* 0x000fe4000d000000 */
[----:B------:R-:W-:-:S02]  /*2240*/  UIMAD UR12, UR15, UR8, URZ ;  /* 0x000000080f0c72a4 */ /* 0x000fc4000f8e02ff */
[----:B------:R-:W-:Y:S02]  /*2250*/  UISETP.GE.AND UP0, UPT, UR6, UR9, UPT ;  /* 0x000000090600728c */ /* 0x000fe4000bf06270 */
[----:B------:R-:W-:Y:S02]  /*2260*/  UIMAD.WIDE.U32 UR16, UR6, UR10, URZ ;  /* 0x0000000a061072a5 */ /* 0x000fe4000f8e00ff */
[----:B------:R-:W-:Y:S02]  /*2270*/  UISETP.GE.OR UP0, UPT, UR7, UR12, UP0 ;  /* 0x0000000c0700728c */ /* 0x000fe40008706670 */
[----:B------:R-:W-:Y:S02]  /*2280*/  UIMAD.WIDE.U32 UR12, UR7, UR10, URZ ;  /* 0x0000000a070c72a5 */ /* 0x000fe4000f8e00ff */
[----:B------:R-:W-:Y:S01]  /*2290*/  UIADD3 UR14, UPT, UPT, -UR6, URZ, URZ ;  /* 0x000000ff060e7290 */ /* 0x000fe2000fffe1ff */
[----:B------:R-:W-:Y:S01]  /*22a0*/  UMOV UR10, UR17 ;  /* 0x00000011000a7c82 */ /* 0x000fe20008000000 */
[----:B------:R-:W-:-:S02]  /*22b0*/  UIADD3 UR12, UPT, UPT, -UR7, URZ, URZ ;  /* 0x000000ff070c7290 */ /* 0x000fc4000fffe1ff */
        /* <DEDUP_REMOVED lines=15> */
.L_x_33:
[----:B------:R-:W2:Y:S02]  /*23b0*/  LDCU UR6, c[0x0][0xb30] ;  /* 0x00016600ff0677ac */ /* 0x000ea40008000800 */
[----:B--2---:R-:W-:-:S09]  /*23c0*/  UISETP.NE.AND UP0, UPT, UR6, 0x1, UPT ;  /* 0x000000010600788c */ /* 0x004fd2000bf05270 */
[----:B------:R-:W-:Y:S05]  /*23d0*/  BRA.U UP0, `(.L_x_34) ;  /* 0x0000000100447547 */ /* 0x000fea000b800000 */
[----:B------:R-:W2:Y:S01]  /*23e0*/  LDCU.128 UR16, c[0x0][0xb10] ;  /* 0x00016200ff1077ac */ /* 0x000ea20008000c00 */
[----:B------:R-:W3:Y:S01]  /*23f0*/  LDCU UR10, c[0x0][0xb0c] ;  /* 0x00016180ff0a77ac */ /* 0x000ee20008000800 */
[----:B------:R-:W4:Y:S01]  /*2400*/  LDCU UR11, c[0x0][0xb20] ;  /* 0x00016400ff0b77ac */ /* 0x000f220008000800 */
[----:B--2---:R-:W-:Y:S02]  /*2410*/  UIMAD.WIDE.U32 UR8, UR40, UR16, URZ ;  /* 0x00000010280872a5 */ /* 0x004fe4000f8e00ff */
[----:B------:R-:W-:Y:S02]  /*2420*/  UIMAD.WIDE.U32 UR6, UR37, UR19, URZ ;  /* 0x00000013250672a5 */ /* 0x000fe4000f8e00ff */
[----:B---3--:R-:W-:Y:S02]  /*2430*/  UISETP.NE.AND UP2, UPT, UR10, 0x1, UPT ;  /* 0x000000010a00788c */ /* 0x008fe4000bf45270 */
[----:B------:R-:W-:Y:S01]  /*2440*/  UISETP.NE.AND UP0, UPT, UR18, 0x1, UPT ;  /* 0x000000011200788c */ /* 0x000fe2000bf05270 */
[----:B------:R-:W-:-:S02]  /*2450*/  UMOV UR8, UR9 ;  /* 0x0000000900087c82 */ /* 0x000fc40008000000 */
[----:B------:R-:W-:Y:S01]  /*2460*/  UMOV UR6, UR7 ;  /* 0x0000000700067c82 */ /* 0x000fe20008000000 */
[----:B------:R-:W-:Y:S02]  /*2470*/  USHF.R.U32.HI UR8, URZ, UR17, UR8 ;  /* 0x00000011ff087299 */ /* 0x000fe40008011608 */
[----:B----4-:R-:W-:Y:S02]  /*2480*/  USHF.R.U32.HI UR6, URZ, UR11, UR6 ;  /* 0x0000000bff067299 */ /* 0x010fe40008011606 */
[----:B------:R-:W-:Y:S02]  /*2490*/  USEL UR7, UR40, UR8, !UP2 ;  /* 0x0000000828077287 */ /* 0x000fe4000d000000 */
[----:B------:R-:W-:-:S04]  /*24a0*/  USEL UR6, UR37, UR6, !UP0 ;  /* 0x0000000625067287 */ /* 0x000fc8000c000000 */
[----:B------:R-:W-:Y:S02]  /*24b0*/  UIADD3 UR8, UPT, UPT, UR7, -UR6, URZ ;  /* 0x8000000607087290 */ /* 0x000fe4000fffe0ff */
[----:B------:R-:W-:Y:S02]  /*24c0*/  UIADD3 UR6, UPT, UPT, -UR7, UR6, URZ ;  /* 0x0000000607067290 */ /* 0x000fe4000fffe1ff */
[----:B------:R-:W-:Y:S02]  /*24d0*/  UIMAD UR37, UR8, UR18, UR37 ;  /* 0x00000012082572a4 */ /* 0x000fe4000f8e0225 */
[----:B------:R-:W-:-:S12]  /*24e0*/  UIMAD UR40, UR6, UR10, UR40 ;  /* 0x0000000a062872a4 */ /* 0x000fd8000f8e0228 */
.L_x_34:
[----:B------:R-:W-:Y:S01]  /*24f0*/  VIADD R11, R11, 0x1 ;  /* 0x000000010b0b7836 */ /* 0x000fe20000000000 */
[----:B------:R-:W-:Y:S01]  /*2500*/  PLOP3.LUT P1, PT, PT, PT, PT, 0x80, 0x8 ;  /* 0x000000000008781c */ /* 0x000fe20003f2f070 */
[----:B------:R-:W-:Y:S02]  /*2510*/  UIADD3 UR46, UPT, UPT, UR40, UR59, URZ ;  /* 0x0000003b282e7290 */ /* 0x000fe4000fffe0ff */
[----:B------:R-:W-:Y:S01]  /*2520*/  UIADD3 UR47, UPT, UPT, UR37, UR58, URZ ;  /* 0x0000003a252f7290 */ /* 0x000fe2000fffe0ff */
[----:B------:R-:W-:-:S04]  /*2530*/  ISETP.NE.AND P0, PT, R11, 0x2, PT ;  /* 0x000000020b00780c */ /* 0x000fc80003f05270 */
[----:B------:R-:W-:Y:S02]  /*2540*/  SEL R3, RZ, 0x1, P0 ;  /* 0x00000001ff037807 */ /* 0x000fe40000000000 */
[----:B------:R-:W-:Y:S02]  /*2550*/  SEL R11, R11, RZ, P0 ;  /* 0x000000ff0b0b7207 */ /* 0x000fe40000000000 */
[----:B------:R-:W-:Y:S01]  /*2560*/  LOP3.LUT R10, R10, R3, RZ, 0x3c, !PT ;  /* 0x000000030a0a7212 */ /* 0x000fe200078e3cff */
[----:B------:R-:W-:Y:S06]  /*2570*/  BRA.U UP1, `(.L_x_35) ;  /* 0xfffffff101147547 */ /* 0x000fec000b83ffff */
[----:B------:R-:W-:Y:S01]  /*2580*/  UIADD3 UR5, UPT, UPT, UR4, 0x10, URZ ;  /* 0x0000001004057890 */ /* 0x000fe2000fffe0ff */
[----:B------:R-:W-:-:S03]  /*2590*/  SHF.L.U32 R3, R12, 0x1f, RZ ;  /* 0x0000001f0c037819 */ /* 0x000fc600000006ff */
[----:B------:R-:W-:-:S09]  /*25a0*/  ULEA UR4, UR21, UR5, 0x3 ;  /* 0x0000000515047291 */ /* 0x000fd2000f8e18ff */
[----:B------:R-:W2:Y:S02]  /*25b0*/  SYNCS.PHASECHK.TRANS64.TRYWAIT P0, [UR4], R3 ;  /* 0x00000003ff0075a7 */ /* 0x000ea40008001104 */
[----:B--2---:R-:W-:Y:S05]  /*25c0*/  @!P0 BRA `(.L_x_36) ;  /* 0x0000007000e48947 */ /* 0x004fea0003800000 */
.L_x_100:
[----:B------:R-:W-:-:S04]  /*25d0*/  UIADD3 UR4, UPT, UPT, UR21, 0x1, URZ ;  /* 0x0000000115047890 */ /* 0x000fc8000fffe0ff */
[----:B------:R-:W-:-:S04]  /*25e0*/  UISETP.NE.AND UP0, UPT, UR4, 0x2, UPT ;  /* 0x000000020400788c */ /* 0x000fc8000bf05270 */
[----:B------:R-:W-:Y:S02]  /*25f0*/  USEL UR6, URZ, 0x1, UP0 ;  /* 0x00000001ff067887 */ /* 0x000fe40008000000 */
[----:B------:R-:W-:-:S04]  /*2600*/  USEL UR4, UR4, URZ, UP0 ;  /* 0x000000ff04047287 */ /* 0x000fc80008000000 */
[----:B------:R-:W-:Y:S01]  /*2610*/  ULEA UR4, UR4, UR5, 0x3 ;  /* 0x0000000504047291 */ /* 0x000fe2000f8e18ff */
[----:B-1----:R-:W-:-:S04]  /*2620*/  LOP3.LUT R3, R12, UR6, RZ, 0x3c, !PT ;  /* 0x000000060c037c12 */ /* 0x002fc8000f8e3cff */
[----:B------:R-:W-:Y:S01]  /*2630*/  SHF.L.U32 R3, R3, 0x1f, RZ ;  /* 0x0000001f03037819 */ /* 0x000fe200000006ff */
[----:B------:R-:W-:-:S07]  /*2640*/  IMAD.U32 R0, RZ, RZ, UR4 ;  /* 0x00000004ff007e24 */ /* 0x000fce000f8e00ff */
.L_x_37:
[----:B-1----:R1:W2:Y:S02]  /*2650*/  SYNCS.PHASECHK.TRANS64.TRYWAIT P0, [R0+URZ], R3 ;  /* 0x00000003000075a7 */ /* 0x0022a400080011ff */
[----:B--2---:R-:W-:Y:S05]  /*2660*/  @!P0 NANOSLEEP.SYNCS 0x989680 ;  /* 0x009896800000895d */ /* 0x004fea0003900000 */
[----:B------:R-:W2:Y:S02]  /*2670*/  @!P0 SYNCS.PHASECHK.TRANS64 P0, [R0+URZ], R3 ;  /* 0x00000003000085a7 */ /* 0x000ea400080010ff */
[----:B--2---:R-:W-:Y:S05]  /*2680*/  @P0 EXIT ;  /* 0x000000000000094d */ /* 0x004fea0003800000 */
[----:B------:R-:W-:Y:S05]  /*2690*/  BRA `(.L_x_37) ;  /* 0xfffffffc00ec7947 */ /* 0x000fea000383ffff */
.L_x_17:
[----:B------:R-:W-:-:S04]  /*26a0*/  UISETP.NE.AND UP0, UPT, UR5, URZ, UPT ;  /* 0x000000ff0500728c */ /* 0x000fc8000bf05270 */
[----:B------:R-:W-:-:S09]  /*26b0*/  UISETP.NE.OR UP0, UPT, UR18, 0x1, UP0 ;  /* 0x000000011200788c */ /* 0x000fd20008705670 */
[----:B------:R-:W-:Y:S05]  /*26c0*/  BRA.U UP0, `(.L_x_38) ;  /* 0x0000000500487547 */ /* 0x000fea000b800000 */
[----:B------:R-:W-:Y:S01]  /*26d0*/  UMOV UR6, 0x400 ;  /* 0x0000040000067882 */ /* 0x000fe20000000000 */
[----:B------:R-:W-:Y:S01]  /*26e0*/  ISETP.NE.AND P2, PT, R0, RZ, PT ;  /* 0x000000ff0000720c */ /* 0x000fe20003f45270 */
[----:B------:R-:W-:Y:S01]  /*26f0*/  IMAD.MOV.U32 R12, RZ, RZ, 0x1 ;  /* 0x00000001ff0c7424 */ /* 0x000fe200078e00ff */
[----:B------:R-:W-:Y:S02]  /*2700*/  CS2R R10, SRZ ;  /* 0x00000000000a7805 */ /* 0x000fe4000001ff00 */
[----:B------:R-:W-:Y:S01]  /*2710*/  CS2R R8, SRZ ;  /* 0x0000000000087805 */ /* 0x000fe2000001ff00 */
[----:B------:R-:W-:-:S03]  /*2720*/  ULEA UR6, UR5, UR6, 0x18 ;  /* 0x0000000605067291 */ /* 0x000fc6000f8ec0ff */
[----:B------:R-:W-:-:S09]  /*2730*/  UMOV UR5, URZ ;  /* 0x000000ff00057c82 */ /* 0x000fd20008000000 */
.L_x_42:
[----:B------:R-:W-:Y:S02]  /*2740*/  LEA R2, R8, UR6, 0x3 ;  /* 0x0000000608027c11 */ /* 0x000fe4000f8e18ff */
[----:B------:R-:W-:-:S03]  /*2750*/  SHF.L.U32 R5, R9, 0x1f, RZ ;  /* 0x0000001f09057819 */ /* 0x000fc600000006ff */
[----:B------:R-:W-:Y:S01]  /*2760*/  VIADD R4, R2, 0xa0 ;  /* 0x000000a002047836 */ /* 0x000fe20000000000 */
[----:B------:R-:W2:Y:S02]  /*2770*/  SYNCS.PHASECHK.TRANS64.TRYWAIT P0, [R2+URZ+0x90], R5 ;  /* 0x00009005020075a7 */ /* 0x000ea400080011ff */
[----:B--2---:R-:W-:Y:S05]  /*2780*/  @!P0 BRA `(.L_x_39) ;  /* 0x00000070008c8947 */ /* 0x004fea0003800000 */
.L_x_101:
[----:B------:R-:W-:Y:S01]  /*2790*/  ULEA UR4, UR5, UR6, 0x3 ;  /* 0x0000000605047291 */ /* 0x000fe2000f8e18ff */
[----:B------:R-:W-:Y:S02]  /*27a0*/  PRMT R4, RZ, 0x654, R4 ;  /* 0x00000654ff047816 */ /* 0x000fe40000000004 */
[----:B--2---:R-:W-:Y:S01]  /*27b0*/  SHF.L.U32 R5, R12, 0x1f, RZ ;  /* 0x0000001f0c057819 */ /* 0x004fe200000006ff */
[----:B------:R-:W-:Y:S01]  /*27c0*/  UIADD3 UR7, UPT, UPT, UR4, 0x40, URZ ;  /* 0x0000004004077890 */ /* 0x000fe2000fffe0ff */
[----:B------:R2:W-:Y:S05]  /*27d0*/  SYNCS.ARRIVE.TRANS64.RED.A1T0 RZ, [R4+URZ], RZ ;  /* 0x000000ff04ff79a7 */ /* 0x0005ea00081004ff */
[----:B------:R-:W-:Y:S01]  /*27e0*/  IMAD.U32 R7, RZ, RZ, UR7 ;  /* 0x00000007ff077e24 */ /* 0x000fe2000f8e00ff */
[----:B------:R-:W3:Y:S04]  /*27f0*/  SYNCS.PHASECHK.TRANS64.TRYWAIT P0, [UR4+0x50], R5 ;  /* 0x00005005ff0075a7 */ /* 0x000ee80008001104 */
[----:B------:R-:W-:Y:S01]  /*2800*/  PRMT R6, R0, 0x654, R7 ;  /* 0x0000065400067816 */ /* 0x000fe20000000007 */
[----:B--2---:R-:W-:Y:S01]  /*2810*/  @!P2 IMAD.MOV.U32 R4, RZ, RZ, 0x10 ;  /* 0x00000010ff04a424 */ /* 0x004fe200078e00ff */
[----:B---3--:R-:W-:Y:S06]  /*2820*/  @!P0 BRA `(.L_x_40) ;  /* 0x0000007000788947 */ /* 0x008fec0003800000 */
.L_x_103:
[----:B------:R-:W-:Y:S01]  /*2830*/  ULEA UR8, UR5, UR6, 0x4 ;  /* 0x0000000605087291 */ /* 0x000fe2000f8e20ff */
[----:B------:R-:W-:Y:S01]  /*2840*/  SEL R3, R6, R3, !P2 ;  /* 0x0000000306037207 */ /* 0x000fe20005000000 */
[----:B------:R-:W-:Y:S01]  /*2850*/  UIADD3 UR9, UPT, UPT, UR4, 0x40, URZ ;  /* 0x0000004004097890 */ /* 0x000fe2000fffe0ff */
[----:B--2---:R-:W-:Y:S01]  /*2860*/  LEA R2, R11, UR6, 0x3 ;  /* 0x000000060b027c11 */ /* 0x004fe2000f8e18ff */
[----:B------:R-:W-:Y:S01]  /*2870*/  UIADD3 UR8, UPT, UPT, UR8, 0xc0, URZ ;  /* 0x000000c008087890 */ /* 0x000fe2000fffe0ff */
[----:B------:R-:W-:Y:S01]  /*2880*/  SHF.L.U32 R5, R10, 0x1f, RZ ;  /* 0x0000001f0a057819 */ /* 0x000fe200000006ff */
[----:B------:R2:W-:Y:S01]  /*2890*/  @!P2 SYNCS.ARRIVE.TRANS64.RED RZ, [R3+URZ], R4 ;  /* 0x0000000403ffa9a7 */ /* 0x0005e200080004ff */
[----:B------:R-:W-:Y:S01]  /*28a0*/  UIADD3 UR4, UPT, UPT, UR5, 0x1, URZ ;  /* 0x0000000105047890 */ /* 0x000fe2000fffe0ff */
[----:B------:R-:W-:-:S03]  /*28b0*/  VIADD R8, R8, 0x1 ;  /* 0x0000000108087836 */ /* 0x000fc60000000000 */
[----:B------:R-:W-:Y:S02]  /*28c0*/  UISETP.NE.AND UP0, UPT, UR4, 0x2, UPT ;  /* 0x000000020400788c */ /* 0x000fe4000bf05270 */
[----:B------:R-:W-:Y:S06]  /*28d0*/  UGETNEXTWORKID.BROADCAST [UR8], [UR9] ;  /* 0x00000000080073ca */ /* 0x000fec0008000100 */
[----:B------:R-:W-:Y:S01]  /*28e0*/  USEL UR7, URZ, 0x1, UP0 ;  /* 0x00000001ff077887 */ /* 0x000fe20008000000 */
[----:B------:R-:W-:Y:S01]  /*28f0*/  ISETP.NE.AND P0, PT, R8, 0x2, PT ;  /* 0x000000020800780c */ /* 0x000fe20003f05270 */
[----:B------:R-:W-:Y:S01]  /*2900*/  USEL UR5, UR4, URZ, UP0 ;  /* 0x000000ff04057287 */ /* 0x000fe20008000000 */
[----:B------:R-:W3:Y:S03]  /*2910*/  SYNCS.PHASECHK.TRANS64.TRYWAIT P1, [R2+URZ+0x40], R5 ;  /* 0x00004005020075a7 */ /* 0x000ee600080211ff */
[----:B------:R-:W-:Y:S01]  /*2920*/  LOP3.LUT R12, R12, UR7, RZ, 0x3c, !PT ;  /* 0x000000070c0c7c12 */ /* 0x000fe2000f8e3cff */
[----:B--23--:R-:W-:Y:S07]  /*2930*/  @!P1 BRA `(.L_x_41) ;  /* 0x00000070004c9947 */ /* 0x00cfee0003800000 */
.L_x_104:
[C---:B------:R-:W-:Y:S01]  /*2940*/  LEA R4, R11.reuse, UR6, 0x4 ;  /* 0x000000060b047c11 */ /* 0x040fe2000f8e20ff */
[----:B--2---:R-:W-:Y:S01]  /*2950*/  VIADD R2, R2, 0x50 ;  /* 0x0000005002027836 */ /* 0x004fe20000000000 */
[----:B------:R-:W-:Y:S01]  /*2960*/  SEL R8, R8, RZ, P0 ;  /* 0x000000ff08087207 */ /* 0x000fe20000000000 */
[----:B------:R-:W-:-:S03]  /*2970*/  VIADD R11, R11, 0x1 ;  /* 0x000000010b0b7836 */ /* 0x000fc60000000000 */
[----:B------:R-:W2:Y:S01]  /*2980*/  LDS.128 R4, [R4+0xc0] ;  /* 0x0000c00004047984 */ /* 0x000ea20000000c00 */
[----:B------:R-:W-:Y:S02]  /*2990*/  PRMT R2, RZ, 0x654, R2 ;  /* 0x00000654ff027816 */ /* 0x000fe40000000002 */
[C---:B------:R-:W-:Y:S01]  /*29a0*/  ISETP.NE.AND P1, PT, R11.reuse, 0x2, PT ;  /* 0x000000020b00780c */ /* 0x040fe20003f25270 */
[----:B------:R-:W-:Y:S01]  /*29b0*/  @!PT LDS RZ, [RZ] ;  /* 0x00000000fffff984 */ /* 0x000fe20000000800 */
[----:B------:R-:W-:Y:S01]  /*29c0*/  @!PT LDS RZ, [RZ] ;  /* 0x00000000fffff984 */ /* 0x000fe20000000800 */
[----:B------:R-:W-:Y:S01]  /*29d0*/  @!PT LDS RZ, [RZ] ;  /* 0x00000000fffff984 */ /* 0x000fe20000000800 */
[----:B------:R-:W-:Y:S01]  /*29e0*/  @!PT LDS RZ, [RZ] ;  /* 0x00000000fffff984 */ /* 0x000fe20000000800 */
[----:B------:R3:W-:Y:S06]  /*29f0*/  MEMBAR.ALL.CTA ;  /* 0x0000000000007992 */ /* 0x0007ec0000008000 */
[----:B---3--:R-:W3:Y:S01]  /*2a00*/  FENCE.VIEW.ASYNC.S ;  /* 0x00000000000073c6 */ /* 0x008ee20000000000 */
[----:B------:R-:W-:Y:S01]  /*2a10*/  SEL R11, R11, RZ, P1 ;  /* 0x000000ff0b0b7207 */ /* 0x000fe20000800000 */
[----:B---3--:R3:W-:Y:S01]  /*2a20*/  SYNCS.ARRIVE.TRANS64.RED.A1T0 RZ, [R2+URZ], RZ ;  /* 0x000000ff02ff79a7 */ /* 0x0087e200081004ff */
[----:B--2---:R-:W-:-:S02]  /*2a30*/  LOP3.LUT P3, RZ, R6, 0x1, RZ, 0xc0, !PT ;  /* 0x0000000106ff7812 */ /* 0x004fc4000786c0ff */
[----:B------:R-:W-:-:S04]  /*2a40*/  SEL R5, RZ, 0x1, P1 ;  /* 0x00000001ff057807 */ /* 0x000fc80000800000 */
[----:B------:R-:W-:Y:S02]  /*2a50*/  LOP3.LUT R10, R10, R5, RZ, 0x3c, !PT ;  /* 0x000000050a0a7212 */ /* 0x000fe400078e3cff */
[----:B---3--:R-:W-:-:S04]  /*2a60*/  SEL R2, RZ, 0x1, P0 ;  /* 0x00000001ff027807 */ /* 0x008fc80000000000 */
[----:B------:R-:W-:Y:S01]  /*2a70*/  LOP3.LUT R9, R9, R2, RZ, 0x3c, !PT ;  /* 0x0000000209097212 */ /* 0x000fe200078e3cff */
[----:B------:R-:W-:Y:S06]  /*2a80*/  @P3 BRA `(.L_x_42) ;  /* 0xfffffffc002c3947 */ /* 0x000fec000383ffff */
[----:B------:R-:W-:Y:S01]  /*2a90*/  ULEA UR4, UR5, UR6, 0x3 ;  /* 0x0000000605047291 */ /* 0x000fe2000f8e18ff */
[----:B------:R-:W-:-:S08]  /*2aa0*/  SHF.L.U32 R3, R12, 0x1f, RZ ;  /* 0x0000001f0c037819 */ /* 0x000fd000000006ff */
[----:B------:R-:W2:Y:S02]  /*2ab0*/  SYNCS.PHASECHK.TRANS64 P0, [UR4+0x50], R3 ;  /* 0x00005003ff0075a7 */ /* 0x000ea40008001004 */
[----:B--2---:R-:W-:Y:S05]  /*2ac0*/  @P0 BRA `(.L_x_43) ;  /* 0x0000000000080947 */ /* 0x004fea0003800000 */
[----:B------:R-:W2:Y:S02]  /*2ad0*/  SYNCS.PHASECHK.TRANS64.TRYWAIT P0, [UR4+0x50], R3 ;  /* 0x00005003ff0075a7 */ /* 0x000ea40008001104 */
[----:B--2---:R-:W-:Y:S05]  /*2ae0*/  @!P0 BRA `(.L_x_44) ;  /* 0x0000006c00f48947 */ /* 0x004fea0003800000 */
.L_x_43:
[----:B------:R-:W-:-:S04]  /*2af0*/  UIADD3 UR7, UPT, UPT, UR5, 0x1, URZ ;  /* 0x0000000105077890 */ /* 0x000fc8000fffe0ff */
[----:B------:R-:W-:-:S04]  /*2b00*/  UISETP.NE.AND UP0, UPT, UR7, 0x2, UPT ;  /* 0x000000020700788c */ /* 0x000fc8000bf05270 */
[----:B------:R-:W-:Y:S02]  /*2b10*/  USEL UR8, URZ, 0x1, UP0 ;  /* 0x00000001ff087887 */ /* 0x000fe40008000000 */
[----:B------:R-:W-:-:S04]  /*2b20*/  USEL UR7, UR7, URZ, UP0 ;  /* 0x000000ff07077287 */ /* 0x000fc80008000000 */
[----:B------:R-:W-:Y:S01]  /*2b30*/  ULEA UR7, UR7, UR6, 0x3 ;  /* 0x0000000607077291 */ /* 0x000fe2000f8e18ff */
[----:B--2---:R-:W-:-:S04]  /*2b40*/  LOP3.LUT R3, R12, UR8, RZ, 0x3c, !PT ;  /* 0x000000080c037c12 */ /* 0x004fc8000f8e3cff */
[----:B------:R-:W-:-:S04]  /*2b50*/  SHF.L.U32 R0, R3, 0x1f, RZ ;  /* 0x0000001f03007819 */ /* 0x000fc800000006ff */
[----:B------:R-:W2:Y:S02]  /*2b60*/  SYNCS.PHASECHK.TRANS64 P0, [UR7+0x50], R0 ;  /* 0x00005000ff0075a7 */ /* 0x000ea40008001007 */
[----:B-12---:R-:W-:Y:S05]  /*2b70*/  @P0 EXIT ;  /* 0x000000000000094d */ /* 0x006fea0003800000 */
[----:B------:R-:W-:Y:S02]  /*2b80*/  SHF.L.U32 R3, R3, 0x1f, RZ ;  /* 0x0000001f03037819 */ /* 0x000fe400000006ff */
[----:B------:R-:W-:-:S07]  /*2b90*/  MOV R0, UR7 ;  /* 0x0000000700007c02 */ /* 0x000fce0008000f00 */
.L_x_45:
[----:B-1----:R1:W2:Y:S02]  /*2ba0*/  SYNCS.PHASECHK.TRANS64.TRYWAIT P0, [R0+URZ+0x50], R3 ;  /* 0x00005003000075a7 */ /* 0x0022a400080011ff */
[----:B--2---:R-:W-:Y:S05]  /*2bb0*/  @!P0 NANOSLEEP.SYNCS 0x989680 ;  /* 0x009896800000895d */ /* 0x004fea0003900000 */
[----:B------:R-:W2:Y:S02]  /*2bc0*/  @!P0 SYNCS.PHASECHK.TRANS64 P0, [R0+URZ+0x50], R3 ;  /* 0x00005003000085a7 */ /* 0x000ea400080010ff */
[----:B--2---:R-:W-:Y:S05]  /*2bd0*/  @P0 EXIT ;  /* 0x000000000000094d */ /* 0x004fea0003800000 */
[----:B------:R-:W-:Y:S05]  /*2be0*/  BRA `(.L_x_45) ;  /* 0xfffffffc00ec7947 */ /* 0x000fea000383ffff */
.L_x_38:
[----:B------:R-:W-:-:S09]  /*2bf0*/  UISETP.NE.AND UP0, UPT, UR18, URZ, UPT ;  /* 0x000000ff1200728c */ /* 0x000fd2000bf05270 */
[----:B------:R-:W-:Y:S05]  /*2c00*/  BRA.U UP0, `(.L_x_46) ;  /* 0x0000001100007547 */ /* 0x000fea000b800000 */
[----:B------:R-:W-:Y:S01]  /*2c10*/  UMOV UR4, 0x40 ;  /* 0x0000004000047882 */ /* 0x000fe20000000000 */
[----:B------:R-:W-:Y:S01]  /*2c20*/  NOP ;  /* 0x0000000000007918 */ /* 0x000fe20000000000 */
[----:B------:R-:W-:-:S03]  /*2c30*/  ULEA UR6, UR5, UR4, 0x18 ;  /* 0x0000000405067291 */ /* 0x000fc6000f8ec0ff */
[----:B------:R-:W-:Y:S02]  /*2c40*/  UMOV UR4, 0x400 ;  /* 0x0000040000047882 */ /* 0x000fe40000000000 */
[----:B------:R-:W-:-:S04]  /*2c50*/  ULEA UR5, UR5, UR4, 0x18 ;  /* 0x0000000405057291 */ /* 0x000fc8000f8ec0ff */
[----:B------:R-:W2:Y:S02]  /*2c60*/  LDS.U8 R0, [UR6+0x1c] ;  /* 0x00001c06ff007984 */ /* 0x000ea40008000000 */
[----:B--2---:R-:W-:-:S13]  /*2c70*/  ISETP.NE.AND P0, PT, R0, RZ, PT ;  /* 0x000000ff0000720c */ /* 0x004fda0003f05270 */
[----:B------:R-:W-:Y:S05]  /*2c80*/  @P0 BRA `(.L_x_47) ;  /* 0x0000000000580947 */ /* 0x000fea0003800000 */
[----:B------:R-:W-:-:S13]  /*2c90*/  ELECT P0, URZ, PT ;  /* 0x0000000000ff782f */ /* 0x000fda0003800000 */
[----:B------:R-:W-:Y:S05]  /*2ca0*/  @!P0 BRA `(.L_x_48) ;  /* 0x0000000000608947 */ /* 0x000fea0003800000 */
[----:B------:R-:W-:Y:S01]  /*2cb0*/  UMOV UR4, 0x10 ;  /* 0x0000001000047882 */ /* 0x000fe20000000000 */
[----:B------:R-:W-:Y:S01]  /*2cc0*/  HFMA2 R0, -RZ, RZ, 0, 5.9604644775390625e-08 ;  /* 0x00000001ff007431 */ /* 0x000fe200000001ff */
[----:B------:R-:W-:-:S03]  /*2cd0*/  MOV R2, 0xffff ;  /* 0x0000ffff00027802 */ /* 0x000fc60000000f00 */
[----:B------:R-:W-:Y:S04]  /*2ce0*/  DEPBAR.LE SB2, 0x36 ;  /* 0x0000ad800000791a */ /* 0x000fe80000000000 */
[----:B------:R-:W2:Y:S02]  /*2cf0*/  UTCATOMSWS.FIND_AND_SET.ALIGN UP0, UR4, UR4 ;  /* 0x00000004000475e3 */ /* 0x000ea40008000800 */
[----:B--2---:R-:W-:Y:S01]  /*2d00*/  MOV R3, UR4 ;  /* 0x0000000400037c02 */ /* 0x004fe20008000f00 */
[----:B------:R-:W-:Y:S06]  /*2d10*/  BRA.U UP0, `(.L_x_49) ;  /* 0x0000000100187547 */ /* 0x000fec000b800000 */
.L_x_50:
[----:B------:R-:W-:Y:S05]  /*2d20*/  NANOSLEEP 0x64 ;  /* 0x000000640000795d */ /* 0x000fea0003800000 */
[----:B------:R-:W-:-:S05]  /*2d30*/  UMOV UR4, 0x10 ;  /* 0x0000001000047882 */ /* 0x000fca0000000000 */
[----:B------:R-:W-:Y:S04]  /*2d40*/  DEPBAR.LE SB2, 0x36 ;  /* 0x0000ad800000791a */ /* 0x000fe80000000000 */
[----:B------:R-:W2:Y:S02]  /*2d50*/  UTCATOMSWS.FIND_AND_SET.ALIGN UP0, UR4, UR4 ;  /* 0x00000004000475e3 */ /* 0x000ea40008000800 */
[----:B--2---:R-:W-:Y:S01]  /*2d60*/  MOV R3, UR4 ;  /* 0x0000000400037c02 */ /* 0x004fe20008000f00 */
[----:B------:R-:W-:Y:S05]  /*2d70*/  BRA.U !UP0, `(.L_x_50) ;  /* 0xfffffffd08e87547 */ /* 0x000fea000b83ffff */
.L_x_49:
[-C--:B------:R-:W-:Y:S02]  /*2d80*/  SHF.L.U32 R2, R2, R3.reuse, RZ ;  /* 0x0000000302027219 */ /* 0x080fe400000006ff */
[----:B------:R-:W-:Y:S01]  /*2d90*/  SHF.L.U32 R0, R0, R3, RZ ;  /* 0x0000000300007219 */ /* 0x000fe200000006ff */
[----:B------:R-:W-:Y:S02]  /*2da0*/  IMAD.SHL.U32 R3, R3, 0x20, RZ ;  /* 0x0000002003037824 */ /* 0x000fe400078e00ff */
[----:B------:R2:W-:Y:S04]  /*2db0*/  ATOMS.OR RZ, [UR6+0x14], R2 ;  /* 0x00001402ffff798c */ /* 0x0005e8000b000006 */
[----:B------:R2:W-:Y:S04]  /*2dc0*/  ATOMS.OR RZ, [UR6+0x18], R0 ;  /* 0x00001800ffff798c */ /* 0x0005e8000b000006 */
[----:B------:R2:W-:Y:S01]  /*2dd0*/  STS [UR5+0xe0], R3 ;  /* 0x0000e003ff007988 */ /* 0x0005e20008000805 */
[----:B------:R-:W-:Y:S05]  /*2de0*/  BRA `(.L_x_48) ;  /* 0x0000000000107947 */ /* 0x000fea0003800000 */
.L_x_47:
[----:B------:R-:W-:Y:S02]  /*2df0*/  MOV R0, 0xffffffff ;  /* 0xffffffff00007802 */ /* 0x000fe40000000f00 */
[----:B------:R-:W-:-:S03]  /*2e00*/  MOV R2, 0x2e30 ;  /* 0x00002e3000027802 */ /* 0x000fc60000000f00 */
[----:B------:R2:W-:Y:S04]  /*2e10*/  STS [UR5+0xe0], R0 ;  /* 0x0000e000ff007988 */ /* 0x0005e80008000805 */
[----:B-12--5:R-:W-:Y:S05]  /*2e20*/  CALL.REL.NOINC `($__internal_1_$__cuda_sm10x_tcgen05_guardrail_trap_phase_invalid_during_alloc) ;  /* 0x00000070005c7944 */ /* 0x026fea0003c00000 */
.L_x_48:
[----:B------:R-:W-:Y:S05]  /*2e30*/  WARPSYNC.ALL ;  /* 0x0000000000007948 */ /* 0x000fea0003800000 */
[----:B------:R-:W3:Y:S01]  /*2e40*/  S2UR UR4, SR_CgaCtaId ;  /* 0x00000000000479c3 */ /* 0x000ee20000008800 */
[----:B------:R-:W-:Y:S01]  /*2e50*/  UMOV UR43, 0x400 ;  /* 0x00000400002b7882 */ /* 0x000fe20000000000 */
[----:B------:R-:W-:-:S06]  /*2e60*/  NOP ;  /* 0x0000000000007918 */ /* 0x000fcc0000000000 */
[----:B------:R-:W-:Y:S06]  /*2e70*/  BAR.ARV 0x6, 0xa0 ;  /* 0x0182800000007b1d */ /* 0x000fec0000002000 */
[----:B------:R-:W4:Y:S01]  /*2e80*/  LDCU UR6, c[0x0][0x38c] ;  /* 0x00007180ff0677ac */ /* 0x000f220008000800 */
[----:B------:R-:W-:Y:S01]  /*2e90*/  IMAD.MOV.U32 R11, RZ, RZ, 0x1 ;  /* 0x00000001ff0b7424 */ /* 0x000fe200078e00ff */
[----:B------:R-:W-:Y:S01]  /*2ea0*/  CS2R R8, SRZ ;  /* 0x0000000000087805 */ /* 0x000fe2000001ff00 */
[----:B------:R-:W-:Y:S01]  /*2eb0*/  IMAD.MOV.U32 R10, RZ, RZ, RZ ;  /* 0x000000ffff0a7224 */ /* 0x000fe200078e00ff */
[----:B------:R-:W-:Y:S01]  /*2ec0*/  UMOV UR46, URZ ;  /* 0x000000ff002e7c82 */ /* 0x000fe20008000000 */
[----:B------:R-:W-:Y:S01]  /*2ed0*/  UMOV UR39, URZ ;  /* 0x000000ff00277c82 */ /* 0x000fe20008000000 */
[----:B------:R-:W-:Y:S01]  /*2ee0*/  UMOV UR62, 0x0 ;  /* 0x00000000003e7882 */ /* 0x000fe20000000000 */
[----:B------:R-:W-:Y:S01]  /*2ef0*/  UMOV UR63, 0x82804a0 ;  /* 0x082804a0003f7882 */ /* 0x000fe20000000000 */
[----:B------:R-:W-:Y:S01]  /*2f00*/  UMOV UR60, 0x0 ;  /* 0x00000000003c7882 */ /* 0x000fe20000000000 */
[----:B------:R-:W-:Y:S01]  /*2f10*/  UMOV UR61, 0x82804a0 ;  /* 0x082804a0003d7882 */ /* 0x000fe20000000000 */
[----:B---3--:R-:W-:Y:S01]  /*2f20*/  ULEA UR43, UR4, UR43, 0x18 ;  /* 0x0000002b042b7291 */ /* 0x008fe2000f8ec0ff */
[----:B------:R-:W3:Y:S03]  /*2f30*/  LDCU UR4, c[0x0][0x38c] ;  /* 0x00007180ff0477ac */ /* 0x000ee60008000800 */
[----:B------:R-:W-:Y:S01]  /*2f40*/  UIADD3 UR5, UPT, UPT, UR43, 0xa200, URZ ;  /* 0x0000a2002b057890 */ /* 0x000fe2000fffe0ff */
[----:B------:R-:W-:-:S04]  /*2f50*/  UMOV UR58, 0x0 ;  /* 0x00000000003a7882 */ /* 0x000fc80000000000 */
[----:B--2---:R-:W2:Y:S01]  /*2f60*/  LDS R0, [UR43+0xe0] ;  /* 0x0000e02bff007984 */ /* 0x004ea20008000800 */
[----:B------:R-:W-:Y:S01]  /*2f70*/  USHF.R.U32.HI UR5, URZ, 0x4, UR5 ;  /* 0x00000004ff057899 */ /* 0x000fe20008011605 */
[----:B------:R-:W-:Y:S01]  /*2f80*/  UMOV UR59, 0x82804a0 ;  /* 0x082804a0003b7882 */ /* 0x000fe20000000000 */
[----:B------:R-:W-:Y:S02]  /*2f90*/  UMOV UR56, 0x0 ;  /* 0x0000000000387882 */ /* 0x000fe40000000000 */
[----:B------:R-:W-:Y:S01]  /*2fa0*/  ULOP3.LUT UR5, UR5, 0x3fff, URZ, 0xc0, !UPT ;  /* 0x00003fff05057892 */ /* 0x000fe2000f8ec0ff */
[----:B------:R-:W-:Y:S01]  /*2fb0*/  UMOV UR57, 0x82804a0 ;  /* 0x082804a000397882 */ /* 0x000fe20000000000 */
[----:B------:R-:W-:Y:S01]  /*2fc0*/  UMOV UR54, 0x0 ;  /* 0x0000000000367882 */ /* 0x000fe20000000000 */
[----:B------:R-:W-:Y:S01]  /*2fd0*/  UMOV UR55, 0x82804a0 ;  /* 0x082804a000377882 */ /* 0x000fe20000000000 */
[----:B------:R-:W-:Y:S01]  /*2fe0*/  UMOV UR52, 0x0 ;  /* 0x0000000000347882 */ /* 0x000fe20000000000 */
[----:B---3--:R-:W-:Y:S01]  /*2ff0*/  UIADD3 UR4, UPT, UPT, UR4, 0xff, URZ ;  /* 0x000000ff04047890 */ /* 0x008fe2000fffe0ff */
[----:B------:R-:W-:Y:S01]  /*3000*/  UMOV UR53, 0x82804a0 ;  /* 0x082804a000357882 */ /* 0x000fe20000000000 */
[----:B------:R-:W-:-:S02]  /*3010*/  ULOP3.LUT UR44, UR5, 0x10000, URZ, 0xfc, !UPT ;  /* 0x00010000052c7892 */ /* 0x000fc4000f8efcff */
[----:B------:R-:W-:Y:S02]  /*3020*/  USHF.R.S32.HI UR47, URZ, 0x1f, UR4 ;  /* 0x0000001fff2f7899 */ /* 0x000fe40008011404 */
[----:B----4-:R-:W-:Y:S02]  /*3030*/  UISETP.GE.AND UP4, UPT, UR6, 0x1, UPT ;  /* 0x000000010600788c */ /* 0x010fe4000bf86270 */
[----:B------:R-:W-:Y:S02]  /*3040*/  ULEA.HI UR47, UR47, UR4, URZ, 0x8 ;  /* 0x000000042f2f7291 */ /* 0x000fe4000f8f40ff */
[----:B------:R-:W-:Y:S02]  /*3050*/  UIADD3 UR4, UPT, UPT, UR43, 0x1a200, URZ ;  /* 0x0001a2002b047890 */ /* 0x000fe4000fffe0ff */
[----:B------:R-:W-:Y:S02]  /*3060*/  USHF.R.S32.HI UR47, URZ, 0x8, UR47 ;  /* 0x00000008ff2f7899 */ /* 0x000fe4000801142f */
[----:B------:R-:W-:-:S02]  /*3070*/  USHF.R.U32.HI UR4, URZ, 0x4, UR4 ;  /* 0x00000004ff047899 */ /* 0x000fc40008011604 */
[----:B------:R-:W-:Y:S02]  /*3080*/  UISETP.LT.AND UP0, UPT, UR47, 0x1, UPT ;  /* 0x000000012f00788c */ /* 0x000fe4000bf01270 */
[----:B------:R-:W-:Y:S02]  /*3090*/  ULOP3.LUT UR4, UR4, 0x3fff, URZ, 0xc0, !UPT ;  /* 0x00003fff04047892 */ /* 0x000fe4000f8ec0ff */
[----:B------:R-:W-:Y:S02]  /*30a0*/  USEL UR64, UR47, 0x1, !UP0 ;  /* 0x000000012f407887 */ /* 0x000fe4000c000000 */
[----:B------:R-:W-:Y:S02]  /*30b0*/  ULOP3.LUT UR4, UR4, 0x10000, URZ, 0xfc, !UPT ;  /* 0x0001000004047892 */ /* 0x000fe4000f8efcff */
[----:B------:R-:W-:Y:S01]  /*30c0*/  UIADD3 UR64, UPT, UPT, -UR64, URZ, URZ ;  /* 0x000000ff40407290 */ /* 0x000fe2000fffe1ff */
[----:B------:R-:W-:Y:S01]  /*30d0*/  UMOV UR50, 0x0 ;  /* 0x0000000000327882 */ /* 0x000fe20000000000 */
[----:B------:R-:W-:Y:S01]  /*30e0*/  UMOV UR51, 0x82804a0 ;  /* 0x082804a000337882 */ /* 0x000fe20000000000 */
[----:B--2---:R-:W-:Y:S01]  /*30f0*/  R2UR UR65, R0 ;  /* 0x00000000004172ca */ /* 0x004fe200000e0000 */
[----:B------:R-:W-:Y:S01]  /*3100*/  UMOV UR48, 0x0 ;  /* 0x0000000000307882 */ /* 0x000fe20000000000 */
[----:B------:R-:W-:-:S13]  /*3110*/  UMOV UR49, 0x82804a0 ;  /* 0x082804a000317882 */ /* 0x000fda0000000000 */
.L_x_57:
[----:B------:R-:W-:Y:S02]  /*3120*/  LEA R0, R10, UR43, 0x3 ;  /* 0x0000002b0a007c11 */ /* 0x000fe4000f8e18ff */
[----:B------:R-:W-:Y:S02]  /*3130*/  SHF.L.U32 R5, R9, 0x1f, RZ ;  /* 0x0000001f09057819 */ /* 0x000fe400000006ff */
[----:B------:R-:W-:Y:S01]  /*3140*/  PLOP3.LUT P0, PT, PT, PT, UP4, 0x80, 0x8 ;  /* 0x000000000008781c */ /* 0x000fe20003f0f048 */
[----:B------:R-:W-:Y:S01]  /*3150*/  VIADD R3, R0, 0x50 ;  /* 0x0000005000037836 */ /* 0x000fe20000000000 */
[----:B--2---:R-:W2:Y:S02]  /*3160*/  SYNCS.PHASECHK.TRANS64.TRYWAIT P1, [R0+URZ+0x40], R5 ;  /* 0x00004005000075a7 */ /* 0x004ea400080211ff */
[----:B--2---:R-:W-:Y:S09]  /*3170*/  @!P1 BRA `(.L_x_51) ;  /* 0x0000006800689947 */ /* 0x004ff20003800000 */
.L_x_106:
[----:B------:R-:W-:Y:S01]  /*3180*/  LEA R4, R10, UR43, 0x4 ;  /* 0x0000002b0a047c11 */ /* 0x000fe2000f8e20ff */
[----:B------:R-:W-:Y:S01]  /*3190*/  @UP4 ULEA UR5, UR39, UR43, 0x3 ;  /* 0x0000002b27054291 */ /* 0x000fe2000f8e18ff */
[----:B------:R-:W-:Y:S01]  /*31a0*/  PLOP3.LUT P1, PT, PT, PT, PT, 0x80, 0x8 ;  /* 0x000000000008781c */ /* 0x000fe20003f2f070 */
[----:B------:R-:W-:Y:S01]  /*31b0*/  ULEA UR45, UR46, UR43, 0x3 ;  /* 0x0000002b2e2d7291 */ /* 0x000fe2000f8e18ff */
[----:B------:R-:W-:Y:S01]  /*31c0*/  PRMT R3, RZ, 0x654, R3 ;  /* 0x00000654ff037816 */ /* 0x000fe20000000003 */
[----:B------:R-:W-:Y:S01]  /*31d0*/  UIMAD UR38, UR46, 0xa0, UR65 ;  /* 0x000000a02e2678a4 */ /* 0x000fe2000f8e0241 */
[----:B--2---:R-:W2:Y:S01]  /*31e0*/  LDS.128 R4, [R4+0xc0] ;  /* 0x0000c00004047984 */ /* 0x004ea20000000c00 */
[----:B------:R-:W-:Y:S02]  /*31f0*/  @P0 SHF.L.U32 R2, R8, 0x1f, RZ ;  /* 0x0000001f08020819 */ /* 0x000fe400000006ff */
[----:B------:R-:W-:Y:S01]  /*3200*/  SHF.L.U32 R0, R11, 0x1f, RZ ;  /* 0x0000001f0b007819 */ /* 0x000fe200000006ff */
[----:B------:R-:W-:Y:S01]  /*3210*/  @!PT LDS RZ, [RZ] ;  /* 0x00000000fffff984 */ /* 0x000fe20000000800 */
[----:B------:R-:W-:Y:S01]  /*3220*/  @!PT LDS RZ, [RZ] ;  /* 0x00000000fffff984 */ /* 0x000fe20000000800 */
[----:B------:R-:W-:Y:S01]  /*3230*/  @!PT LDS RZ, [RZ] ;  /* 0x00000000fffff984 */ /* 0x000fe20000000800 */
[----:B------:R-:W-:Y:S01]  /*3240*/  @!PT LDS RZ, [RZ] ;  /* 0x00000000fffff984 */ /* 0x000fe20000000800 */
[----:B------:R3:W-:Y:S06]  /*3250*/  MEMBAR.ALL.CTA ;  /* 0x0000000000007992 */ /* 0x0007ec0000008000 */
[----:B---3--:R-:W3:Y:S02]  /*3260*/  FENCE.VIEW.ASYNC.S ;  /* 0x00000000000073c6 */ /* 0x008ee40000000000 */
[----:B---3--:R3:W-:Y:S01]  /*3270*/  SYNCS.ARRIVE.TRANS64.RED.A1T0 RZ, [R3+URZ], RZ ;  /* 0x000000ff03ff79a7 */ /* 0x0087e200081004ff */
[----:B------:R3:W4:Y:S01]  /*3280*/  @P0 SYNCS.PHASECHK.TRANS64.TRYWAIT P1, [UR5], R2 ;  /* 0x00000002ff0005a7 */ /* 0x0007220008021105 */
[----:B------:R-:W1:Y:S02]  /*3290*/  SYNCS.PHASECHK.TRANS64.TRYWAIT P0, [UR45+0x78], R0 ;  /* 0x00007800ff0075a7 */ /* 0x000e64000800112d */
[----:B-1234-:R-:W-:Y:S05]  /*32a0*/  @!P0 BRA `(.L_x_52) ;  /* 0x0000006800308947 */ /* 0x01efea0003800000 */
.L_x_108:
[----:B------:R-:W-:Y:S01]  /*32b0*/  IADD3 R10, PT, PT, R10, 0x1, RZ ;  /* 0x000000010a0a7810 */ /* 0x000fe20007ffe0ff */
[----:B------:R-:W-:Y:S06]  /*32c0*/  BRA.U !UP4, `(.L_x_53) ;  /* 0x000000050c107547 */ /* 0x000fec000b800000 */
[----:B------:R-:W-:Y:S01]  /*32d0*/  UPLOP3.LUT UP2, UPT, UPT, UPT, UPT, 0x40, 0x4 ;  /* 0x000000000004789c */ /* 0x000fe20003f4e870 */
[----:B------:R-:W-:Y:S01]  /*32e0*/  UMOV UR41, UR64 ;  /* 0x0000004000297c82 */ /* 0x000fe20008000000 */
[----:B------:R-:W-:Y:S01]  /*32f0*/  UMOV UR40, UR47 ;  /* 0x0000002f00287c82 */ /* 0x000fe20008000000 */
[----:B------:R-:W-:-:S08]  /*3300*/  UMOV UR5, UR39 ;  /* 0x0000002700057c82 */ /* 0x000fd00008000000 */
.L_x_56:
[----:B------:R-:W-:Y:S02]  /*3310*/  UIADD3 UR41, UPT, UPT, UR41, 0x1, URZ ;  /* 0x0000000129297890 */ /* 0x000fe4000fffe0ff */
[----:B--2---:R-:W-:Y:S02]  /*3320*/  ULEA UR7, UR5, UR43, 0x3 ;  /* 0x0000002b05077291 */ /* 0x004fe4000f8e18ff */
[----:B------:R-:W-:Y:S01]  /*3330*/  UISETP.NE.AND UP3, UPT, UR41, URZ, UPT ;  /* 0x000000ff2900728c */ /* 0x000fe2000bf65270 */
[----:B---3--:R-:W-:Y:S10]  /*3340*/  @P1 BRA `(.L_x_54) ;  /* 0x00000000000c1947 */ /* 0x008ff40003800000 */
[----:B-1----:R-:W-:Y:S04]  /*3350*/  SHF.L.U32 R3, R8, 0x1f, RZ ;  /* 0x0000001f08037819 */ /* 0x002fe800000006ff */
[----:B------:R-:W1:Y:S02]  /*3360*/  SYNCS.PHASECHK.TRANS64.TRYWAIT P0, [UR7], R3 ;  /* 0x00000003ff0075a7 */ /* 0x000e640008001107 */
[----:B-1----:R-:W-:Y:S05]  /*3370*/  @!P0 BRA `(.L_x_55) ;  /* 0x0000006800148947 */ /* 0x002fea0003800000 */
.L_x_54:
[----:B------:R-:W-:Y:S01]  /*3380*/  UISETP.NE.AND UP0, UPT, UR40, 0x1, UPT ;  /* 0x000000012800788c */ /* 0x000fe2000bf05270 */
[----:B------:R-:W-:Y:S01]  /*3390*/  PLOP3.LUT P1, PT, PT, PT, PT, 0x80, 0x8 ;  /* 0x000000000008781c */ /* 0x000fe20003f2f070 */
[----:B------:R-:W-:Y:S02]  /*33a0*/  UIADD3 UR6, UPT, UPT, UR5, 0x1, URZ ;  /* 0x0000000105067890 */ /* 0x000fe4000fffe0ff */
[----:B------:R-:W-:Y:S02]  /*33b0*/  UIADD3 UR42, UPT, UPT, UR7, 0x10, URZ ;  /* 0x00000010072a7890 */ /* 0x000fe4000fffe0ff */
[----:B------:R-:W-:Y:S01]  /*33c0*/  UISETP.NE.AND UP1, UPT, UR6, 0x2, UPT ;  /* 0x000000020600788c */ /* 0x000fe2000bf25270 */
[----:B------:R-:W-:Y:S01]  /*33d0*/  PLOP3.LUT P0, PT, PT, PT, UP0, 0x80, 0x8 ;  /* 0x000000000008781c */ /* 0x000fe20003f0f008 */
[----:B------:R-:W-:Y:S02]  /*33e0*/  UIADD3 UR40, UPT, UPT, UR40, -0x1, URZ ;  /* 0xffffffff28287890 */ /* 0x000fe4000fffe0ff */
[----:B------:R-:W-:Y:S02]  /*33f0*/  USEL UR8, URZ, 0x1, UP1 ;  /* 0x00000001ff087887 */ /* 0x000fe40008800000 */
[----:B------:R-:W-:Y:S01]  /*3400*/  USEL UR39, UR6, URZ, UP1 ;  /* 0x000000ff06277287 */ /* 0x000fe20008800000 */
[----:B------:R-:W-:Y:S01]  /*3410*/  UMOV UR7, 0x40004040 ;  /* 0x4000404000077882 */ /* 0x000fe20000000000 */
[----:B------:R-:W-:Y:S02]  /*3420*/  UMOV UR9, 0x40004040 ;  /* 0x4000404000097882 */ /* 0x000fe40000000000 */
[----:B------:R-:W-:Y:S01]  /*3430*/  @UP0 ULEA UR6, UR39, UR43, 0x3 ;  /* 0x0000002b27060291 */ /* 0x000fe2000f8e18ff */
[----:B------:R-:W-:Y:S01]  /*3440*/  LOP3.LUT R8, R8, UR8, RZ, 0x3c, !PT ;  /* 0x0000000808087c12 */ /* 0x000fe2000f8e3cff */
[----:B------:R-:W-:Y:S01]  /*3450*/  ULEA UR8, UR5, UR44, 0xb ;  /* 0x0000002c05087291 */ /* 0x000fe2000f8e58ff */
[----:B------:R-:W-:Y:S02]  /*3460*/  UMOV UR37, 0x40004040 ;  /* 0x4000404000257882 */ /* 0x000fe40000000000 */
[----:B-1----:R-:W-:Y:S01]  /*3470*/  @P0 SHF.L.U32 R0, R8, 0x1f, RZ ;  /* 0x0000001f08000819 */ /* 0x002fe200000006ff */
[----:B------:R-:W-:Y:S02]  /*3480*/  UIADD3 UR34, UPT, UPT, UR8, 0x2, URZ ;  /* 0x0000000208227890 */ /* 0x000fe4000fffe0ff */
[----:B------:R-:W-:Y:S01]  /*3490*/  UIADD3 UR30, UPT, UPT, UR8, 0x4, URZ ;  /* 0x00000004081e7890 */ /* 0x000fe2000fffe0ff */
[----:B------:R2:W3:Y:S01]  /*34a0*/  @P0 SYNCS.PHASECHK.TRANS64.TRYWAIT P1, [UR6], R0 ;  /* 0x00000000ff0005a7 */ /* 0x0004e20008021106 */
[----:B------:R-:W-:Y:S02]  /*34b0*/  UIMAD UR6, UR5, 0xa00, UR4 ;  /* 0x00000a00050678a4 */ /* 0x000fe4000f8e0204 */
[----:B------:R-:W-:Y:S02]  /*34c0*/  UIADD3 UR26, UPT, UPT, UR8, 0x6, URZ ;  /* 0x00000006081a7890 */ /* 0x000fe4000fffe0ff */
[----:B------:R-:W-:Y:S02]  /*34d0*/  UIADD3 UR36, UPT, UPT, UR6, 0x2, URZ ;  /* 0x0000000206247890 */ /* 0x000fe4000fffe0ff */
[----:B------:R-:W-:Y:S02]  /*34e0*/  UIADD3 UR32, UPT, UPT, UR6, 0x4, URZ ;  /* 0x0000000406207890 */ /* 0x000fe4000fffe0ff */
[----:B------:R-:W-:Y:S01]  /*34f0*/  UIADD3 UR28, UPT, UPT, UR6, 0x6, URZ ;  /* 0x00000006061c7890 */ /* 0x000fe2000fffe0ff */
[----:B------:R2:W-:Y:S01]  /*3500*/  UTCIMMA gdesc[UR8], gdesc[UR6], tmem[UR38], tmem[UR62], idesc[UR63], UP2 ;  /* 0x00ff3e06080075ea */ /* 0x0005e20009000126 */
[----:B------:R-:W-:Y:S02]  /*3510*/  UIADD3 UR24, UPT, UPT, UR6, 0x500, URZ ;  /* 0x0000050006187890 */ /* 0x000fe4000fffe0ff */
[----:B------:R-:W-:Y:S02]  /*3520*/  UIADD3 UR22, UPT, UPT, UR8, 0x400, URZ ;  /* 0x0000040008167890 */ /* 0x000fe4000fffe0ff */
[----:B------:R-:W-:Y:S02]  /*3530*/  UIADD3 UR20, UPT, UPT, UR6, 0x502, URZ ;  /* 0x0000050206147890 */ /* 0x000fe4000fffe0ff */
[----:B------:R-:W-:Y:S02]  /*3540*/  UIADD3 UR18, UPT, UPT, UR8, 0x402, URZ ;  /* 0x0000040208127890 */ /* 0x000fe4000fffe0ff */
[----:B------:R-:W-:Y:S02]  /*3550*/  UIADD3 UR16, UPT, UPT, UR6, 0x504, URZ ;  /* 0x0000050406107890 */ /* 0x000fe4000fffe0ff */
[----:B------:R-:W-:Y:S02]  /*3560*/  UIADD3 UR14, UPT, UPT, UR8, 0x404, URZ ;  /* 0x00000404080e7890 */ /* 0x000fe4000fffe0ff */
[----:B------:R-:W-:Y:S02]  /*3570*/  UIADD3 UR12, UPT, UPT, UR6, 0x506, URZ ;  /* 0x00000506060c7890 */ /* 0x000fe4000fffe0ff */
[----:B------:R-:W-:Y:S02]  /*3580*/  UIADD3 UR10, UPT, UPT, UR8, 0x406, URZ ;  /* 0x00000406080a7890 */ /* 0x000fe4000fffe0ff */
[----:B------:R-:W-:Y:S01]  /*3590*/  UPLOP3.LUT UP2, UPT, UPT, UPT, UPT, 0x80, 0x8 ;  /* 0x000000000008789c */ /* 0x000fe20003f4f070 */
[----:B------:R-:W-:Y:S01]  /*35a0*/  UMOV UR35, 0x40004040 ;  /* 0x4000404000237882 */ /* 0x000fe20000000000 */
[----:B------:R-:W-:Y:S01]  /*35b0*/  UMOV UR33, 0x40004040 ;  /* 0x4000404000217882 */ /* 0x000fe20000000000 */
[----:B------:R2:W-:Y:S01]  /*35c0*/  UTCIMMA gdesc[UR34], gdesc[UR36], tmem[UR38], tmem[UR60], idesc[UR61], UPT ;  /* 0x00ff3c24220075ea */ /* 0x0005e2000b800126 */
        /* <DEDUP_REMOVED lines=14> */
[----:B------:R-:W-:Y:S01]  /*36b0*/  UMOV UR11, 0x40004040 ;  /* 0x40004040000b7882 */ /* 0x000fe20000000000 */
[----:B------:R2:W-:Y:S01]  /*36c0*/  UTCIMMA gdesc[UR14], gdesc[UR16], tmem[UR38], tmem[UR50], idesc[UR51], UPT ;  /* 0x00ff32100e0075ea */ /* 0x0005e2000b800126 */
[----:B------:R2:W-:Y:S01]  /*36d0*/  UTCIMMA gdesc[UR10], gdesc[UR12], tmem[UR38], tmem[UR48], idesc[UR49], UPT ;  /* 0x00ff300c0a0075ea */ /* 0x0005e2000b800126 */
[----:B------:R2:W-:Y:S01]  /*36e0*/  UTCBAR [UR42], URZ ;  /* 0x000000ff2a0073e9 */ /* 0x0005e200080000ff */
[----:B------:R-:W-:Y:S01]  /*36f0*/  UMOV UR5, UR39 ;  /* 0x0000002700057c82 */ /* 0x000fe20008000000 */
[----:B------:R-:W-:Y:S05]  /*3700*/  BRA.U UP3, `(.L_x_56) ;  /* 0xfffffffd03007547 */ /* 0x000fea000b83ffff */
.L_x_53:
[----:B------:R-:W-:Y:S01]  /*3710*/  UIADD3 UR5, UPT, UPT, UR46, 0x1, URZ ;  /* 0x000000012e057890 */ /* 0x000fe2000fffe0ff */
[----:B------:R-:W-:Y:S01]  /*3720*/  LOP3.LUT P0, RZ, R6, 0x1, RZ, 0xc0, !PT ;  /* 0x0000000106ff7812 */ /* 0x000fe2000780c0ff */
[----:B--2---:R-:W-:Y:S01]  /*3730*/  UIADD3 UR6, UPT, UPT, UR45, 0x60, URZ ;  /* 0x000000602d067890 */ /* 0x004fe2000fffe0ff */
[----:B---3--:R-:W-:Y:S01]  /*3740*/  ISETP.NE.AND P1, PT, R10, 0x2, PT ;  /* 0x000000020a00780c */ /* 0x008fe20003f25270 */
[----:B------:R-:W-:-:S03]  /*3750*/  UISETP.NE.AND UP0, UPT, UR5, 0x3, UPT ;  /* 0x000000030500788c */ /* 0x000fc6000bf05270 */
[----:B-1----:R-:W-:Y:S01]  /*3760*/  SEL R0, RZ, 0x1, P1 ;  /* 0x00000001ff007807 */ /* 0x002fe20000800000 */
[----:B------:R-:W-:Y:S01]  /*3770*/  USEL UR7, URZ, 0x1, UP0 ;  /* 0x00000001ff077887 */ /* 0x000fe20008000000 */
[----:B------:R-:W-:Y:S01]  /*3780*/  SEL R10, R10, RZ, P1 ;  /* 0x000000ff0a0a7207 */ /* 0x000fe20000800000 */
[----:B------:R-:W-:Y:S01]  /*3790*/  USEL UR46, UR5, URZ, UP0 ;  /* 0x000000ff052e7287 */ /* 0x000fe20008000000 */
[----:B------:R2:W-:Y:S01]  /*37a0*/  UTCBAR [UR6], URZ ;  /* 0x000000ff060073e9 */ /* 0x0005e200080000ff */
[----:B------:R-:W-:Y:S02]  /*37b0*/  LOP3.LUT R9, R9, R0, RZ, 0x3c, !PT ;  /* 0x0000000009097212 */ /* 0x000fe400078e3cff */
[----:B------:R-:W-:Y:S01]  /*37c0*/  LOP3.LUT R11, R11, UR7, RZ, 0x3c, !PT ;  /* 0x000000070b0b7c12 */ /* 0x000fe2000f8e3cff */
[----:B------:R-:W-:Y:S07]  /*37d0*/  @P0 BRA `(.L_x_57) ;  /* 0xfffffff800500947 */ /* 0x000fee000383ffff */
[----:B------:R-:W1:Y:S01]  /*37e0*/  S2UR UR8, SR_CgaCtaId ;  /* 0x00000000000879c3 */ /* 0x000e620000008800 */
[----:B------:R-:W-:Y:S01]  /*37f0*/  ELECT P0, URZ, PT ;  /* 0x0000000000ff782f */ /* 0x000fe20003800000 */
[----:B------:R-:W-:Y:S01]  /*3800*/  IMAD.MOV.U32 R0, RZ, RZ, 0x1 ;  /* 0x00000001ff007424 */ /* 0x000fe200078e00ff */
[----:B------:R-:W-:Y:S01]  /*3810*/  UIADD3 UR43, UPT, UPT, UR43, 0x78, URZ ;  /* 0x000000782b2b7890 */ /* 0x000fe2000fffe0ff */
[----:B------:R-:W-:Y:S01]  /*3820*/  SHF.L.U32 R3, R11, 0x1f, RZ ;  /* 0x0000001f0b037819 */ /* 0x000fe200000006ff */
[----:B------:R-:W-:-:S03]  /*3830*/  UMOV UR4, 0x40 ;  /* 0x0000004000047882 */ /* 0x000fc60000000000 */
[----:B------:R-:W-:Y:S01]  /*3840*/  UVIRTCOUNT.DEALLOC.SMPOOL 0x80 ;  /* 0x000000800000784c */ /* 0x000fe20000000000 */
[----:B-1----:R-:W-:Y:S02]  /*3850*/  ULEA UR8, UR8, UR4, 0x18 ;  /* 0x0000000408087291 */ /* 0x002fe4000f8ec0ff */
[----:B------:R-:W-:-:S07]  /*3860*/  ULEA UR4, UR46, UR43, 0x3 ;  /* 0x0000002b2e047291 */ /* 0x000fce000f8e18ff */
[----:B------:R1:W-:Y:S02]  /*3870*/  @P0 STS.U8 [UR8+0x1c], R0 ;  /* 0x00001c00ff000988 */ /* 0x0003e40008000008 */
[----:B------:R-:W3:Y:S02]  /*3880*/  SYNCS.PHASECHK.TRANS64.TRYWAIT P0, [UR4], R3 ;  /* 0x00000003ff0075a7 */ /* 0x000ee40008001104 */
[----:B-1-3--:R-:W-:Y:S05]  /*3890*/  @!P0 BRA `(.L_x_58) ;  /* 0x0000006000e48947 */ /* 0x00afea0003800000 */
.L_x_111:
[----:B------:R-:W-:-:S04]  /*38a0*/  UIADD3 UR4, UPT, UPT, UR46, 0x1, URZ ;  /* 0x000000012e047890 */ /* 0x000fc8000fffe0ff */
[----:B------:R-:W-:-:S04]  /*38b0*/  UISETP.NE.AND UP0, UPT, UR4, 0x3, UPT ;  /* 0x000000030400788c */ /* 0x000fc8000bf05270 */
[----:B--2---:R-:W-:Y:S02]  /*38c0*/  USEL UR6, URZ, 0x1, UP0 ;  /* 0x00000001ff067887 */ /* 0x004fe40008000000 */
[----:B------:R-:W-:-:S04]  /*38d0*/  USEL UR4, UR4, URZ, UP0 ;  /* 0x000000ff04047287 */ /* 0x000fc80008000000 */
[----:B------:R-:W-:Y:S01]  /*38e0*/  ULEA UR5, UR4, UR43, 0x3 ;  /* 0x0000002b04057291 */ /* 0x000fe2000f8e18ff */
[----:B------:R-:W-:-:S04]  /*38f0*/  LOP3.LUT R11, R11, UR6, RZ, 0x3c, !PT ;  /* 0x000000060b0b7c12 */ /* 0x000fc8000f8e3cff */
[----:B-1----:R-:W-:-:S04]  /*3900*/  SHF.L.U32 R3, R11, 0x1f, RZ ;  /* 0x0000001f0b037819 */ /* 0x002fc800000006ff */
[----:B------:R-:W1:Y:S02]  /*3910*/  SYNCS.PHASECHK.TRANS64.TRYWAIT P0, [UR5], R3 ;  /* 0x00000003ff0075a7 */ /* 0x000e640008001105 */
[----:B-1----:R-:W-:Y:S05]  /*3920*/  @!P0 BRA `(.L_x_59) ;  /* 0x0000006000d88947 */ /* 0x002fea0003800000 */
.L_x_113:
[----:B------:R-:W-:-:S04]  /*3930*/  UIADD3 UR4, UPT, UPT, UR4, 0x1, URZ ;  /* 0x0000000104047890 */ /* 0x000fc8000fffe0ff */
[----:B------:R-:W-:-:S04]  /*3940*/  UISETP.NE.AND UP0, UPT, UR4, 0x3, UPT ;  /* 0x000000030400788c */ /* 0x000fc8000bf05270 */
[----:B------:R-:W-:Y:S02]  /*3950*/  USEL UR5, URZ, 0x1, UP0 ;  /* 0x00000001ff057887 */ /* 0x000fe40008000000 */
[----:B------:R-:W-:-:S04]  /*3960*/  USEL UR4, UR4, URZ, UP0 ;  /* 0x000000ff04047287 */ /* 0x000fc80008000000 */
[----:B------:R-:W-:Y:S01]  /*3970*/  ULEA UR4, UR4, UR43, 0x3 ;  /* 0x0000002b04047291 */ /* 0x000fe2000f8e18ff */
[----:B-1----:R-:W-:-:S04]  /*3980*/  LOP3.LUT R3, R11, UR5, RZ, 0x3c, !PT ;  /* 0x000000050b037c12 */ /* 0x002fc8000f8e3cff */
[----:B------:R-:W-:-:S04]  /*3990*/  SHF.L.U32 R3, R3, 0x1f, RZ ;  /* 0x0000001f03037819 */ /* 0x000fc800000006ff */
[----:B------:R-:W1:Y:S02]  /*39a0*/  SYNCS.PHASECHK.TRANS64.TRYWAIT P0, [UR4], R3 ;  /* 0x00000003ff0075a7 */ /* 0x000e640008001104 */
[----:B-1----:R-:W-:Y:S05]  /*39b0*/  @!P0 BRA `(.L_x_60) ;  /* 0x0000006000cc8947 */ /* 0x002fea0003800000 */
.L_x_115:
[----:B------:R-:W-:Y:S01]  /*39c0*/  NOP ;  /* 0x0000000000007918 */ /* 0x000fe20000000000 */
[----:B-1----:R-:W1:Y:S01]  /*39d0*/  LDS R0, [UR8+0x14] ;  /* 0x00001408ff007984 */ /* 0x002e620008000800 */
[----:B------:R-:W-:Y:S01]  /*39e0*/  ULOP3.LUT UR4, UR65, 0xffff, URZ, 0xc0, !UPT ;  /* 0x0000ffff41047892 */ /* 0x000fe2000f8ec0ff */
[----:B------:R-:W-:Y:S01]  /*39f0*/  UMOV UR5, 0xffff ;  /* 0x0000ffff00057882 */ /* 0x000fe20000000000 */
[----:B------:R-:W-:Y:S02]  /*3a00*/  UMOV UR6, 0x1 ;  /* 0x0000000100067882 */ /* 0x000fe40000000000 */
[----:B------:R-:W-:-:S04]  /*3a10*/  USHF.R.U32.HI UR4, URZ, 0x5, UR4 ;  /* 0x00000005ff047899 */ /* 0x000fc80008011604 */
[----:B------:R-:W-:Y:S02]  /*3a20*/  USHF.L.U32 UR5, UR5, UR4, URZ ;  /* 0x0000000405057299 */ /* 0x000fe400080006ff */
[----:B------:R-:W-:-:S04]  /*3a30*/  USHF.L.U32 UR4, UR6, UR4, URZ ;  /* 0x0000000406047299 */ /* 0x000fc800080006ff */
[----:B-1----:R-:W-:-:S04]  /*3a40*/  LOP3.LUT R0, R0, UR5, RZ, 0xc0, !PT ;  /* 0x0000000500007c12 */ /* 0x002fc8000f8ec0ff */
[----:B------:R-:W-:-:S13]  /*3a50*/  ISETP.NE.AND P0, PT, R0, UR5, PT ;  /* 0x0000000500007c0c */ /* 0x000fda000bf05270 */
[----:B------:R-:W-:Y:S05]  /*3a60*/  @P0 BRA `(.L_x_61) ;  /* 0x0000000000580947 */ /* 0x000fea0003800000 */
[----:B------:R-:W1:Y:S02]  /*3a70*/  LDS R0, [UR8+0x18] ;  /* 0x00001808ff007984 */ /* 0x000e640008000800 */
[----:B-1----:R-:W-:-:S04]  /*3a80*/  LOP3.LUT R0, R0, UR4, RZ, 0xc0, !PT ;  /* 0x0000000400007c12 */ /* 0x002fc8000f8ec0ff */
[----:B------:R-:W-:-:S13]  /*3a90*/  ISETP.NE.AND P0, PT, R0, UR4, PT ;  /* 0x0000000400007c0c */ /* 0x000fda000bf05270 */
[----:B------:R-:W-:Y:S05]  /*3aa0*/  @P0 BRA `(.L_x_62) ;  /* 0x00000000003c0947 */ /* 0x000fea0003800000 */
[----:B------:R-:W1:Y:S01]  /*3ab0*/  S2R R2, SR_LANEID ;  /* 0x0000000000027919 */ /* 0x000e620000000000 */
[----:B------:R-:W-:Y:S01]  /*3ac0*/  ULOP3.LUT UR5, URZ, UR5, URZ, 0x33, !UPT ;  /* 0x00000005ff057292 */ /* 0x000fe2000f8e33ff */
[----:B------:R-:W-:Y:S01]  /*3ad0*/  LOP3.LUT R4, RZ, UR4, RZ, 0x33, !PT ;  /* 0x00000004ff047c12 */ /* 0x000fe2000f8e33ff */
[----:B------:R-:W-:Y:S02]  /*3ae0*/  VOTEU.ANY UR4, UPT, PT ;  /* 0x0000000000047886 */ /* 0x000fe400038e0100 */
[----:B------:R-:W-:Y:S01]  /*3af0*/  UFLO.U32 UR4, UR4 ;  /* 0x00000004000472bd */ /* 0x000fe200080e0000 */
[----:B------:R-:W2:Y:S01]  /*3b00*/  REDUX UR6, R4 ;  /* 0x00000000040673c4 */ /* 0x000ea20000000000 */
[----:B------:R-:W-:-:S06]  /*3b10*/  IMAD.U32 R0, RZ, RZ, UR5 ;  /* 0x00000005ff007e24 */ /* 0x000fcc000f8e00ff */
[----:B------:R3:W-:Y:S01]  /*3b20*/  UTCATOMSWS.AND URZ, UR5 ;  /* 0x0000000500ff79e3 */ /* 0x0007e20008000000 */
[----:B------:R-:W4:Y:S01]  /*3b30*/  REDUX UR7, R0 ;  /* 0x00000000000773c4 */ /* 0x000f220000000000 */
[----:B-1----:R-:W-:Y:S01]  /*3b40*/  ISETP.EQ.U32.AND P0, PT, R2, UR4, PT ;  /* 0x0000000402007c0c */ /* 0x002fe2000bf02070 */
[----:B--2---:R-:W-:Y:S01]  /*3b50*/  IMAD.U32 R2, RZ, RZ, UR6 ;  /* 0x00000006ff027e24 */ /* 0x004fe2000f8e00ff */
[----:B----4-:R-:W-:-:S11]  /*3b60*/  MOV R3, UR7 ;  /* 0x0000000700037c02 */ /* 0x010fd60008000f00 */
[----:B------:R3:W-:Y:S04]  /*3b70*/  @P0 ATOMS.AND RZ, [UR8+0x14], R3 ;  /* 0x00001403ffff098c */ /* 0x0007e8000a800008 */
[----:B------:R3:W-:Y:S01]  /*3b80*/  @P0 ATOMS.AND RZ, [UR8+0x18], R2 ;  /* 0x00001802ffff098c */ /* 0x0007e2000a800008 */
[----:B------:R-:W-:Y:S05]  /*3b90*/  BRA `(.L_x_63) ;  /* 0x0000000000147947 */ /* 0x000fea0003800000 */
.L_x_62:
[----:B------:R-:W-:Y:S02]  /*3ba0*/  MOV R2, 0x3bc0 ;  /* 0x00003bc000027802 */ /* 0x000fe40000000f00 */
[----:B-----5:R-:W-:Y:S05]  /*3bb0*/  CALL.REL.NOINC `($__internal_0_$__cuda_sm10x_tcgen05_guardrail_trap_col_being_dealloced_not_returned_by_alloc) ;  /* 0x0000006000ec7944 */ /* 0x020fea0003c00000 */
[----:B------:R-:W-:Y:S05]  /*3bc0*/  BRA `(.L_x_63) ;  /* 0x0000000000087947 */ /* 0x000fea0003800000 */
.L_x_61:
[----:B------:R-:W-:Y:S02]  /*3bd0*/  MOV R2, 0x3bf0 ;  /* 0x00003bf000027802 */ /* 0x000fe40000000f00 */
[----:B-----5:R-:W-:Y:S05]  /*3be0*/  CALL.REL.NOINC `($__internal_2_$__cuda_sm10x_tcgen05_guardrail_trap_unallocated_columns_being_dealloced) ;  /* 0x0000006000f87944 */ /* 0x020fea0003c00000 */
.L_x_63:
[----:B------:R-:W-:Y:S01]  /*3bf0*/  NOP ;  /* 0x0000000000007918 */ /* 0x000fe20000000000 */
[----:B---3--:R-:W-:Y:S05]  /*3c00*/  EXIT ;  /* 0x000000000000794d */ /* 0x008fea0003800000 */
.L_x_46:
[----:B------:R-:W-:-:S09]  /*3c10*/  UISETP.NE.OR UP0, UPT, UR18, 0x3, !UP3 ;  /* 0x000000031200788c */ /* 0x000fd2000df05670 */
[----:B------:R-:W-:Y:S05]  /*3c20*/  BRA.U UP0, `(.L_x_64) ;  /* 0x0000000d00847547 */ /* 0x000fea000b800000 */
[----:B------:R-:W2:Y:S01]  /*3c30*/  LDCU.64 UR6, c[0x0][0x888] ;  /* 0x00011100ff0677ac */ /* 0x000ea20008000a00 */
[----:B------:R-:W-:Y:S02]  /*3c40*/  HFMA2 R9, -RZ, RZ, 0, 0 ;  /* 0x00000000ff097431 */ /* 0x000fe400000001ff */
[----:B------:R-:W-:Y:S01]  /*3c50*/  IMAD.MOV.U32 R11, RZ, RZ, 0x1 ;  /* 0x00000001ff0b7424 */ /* 0x000fe200078e00ff */
[----:B------:R-:W-:Y:S01]  /*3c60*/  MOV R8, 0x5000 ;  /* 0x0000500000087802 */ /* 0x000fe20000000f00 */
[----:B------:R-:W3:Y:S01]  /*3c70*/  LDCU UR37, c[0x0][0x370] ;  /* 0x00006e00ff2577ac */ /* 0x000ee20008000800 */
[----:B------:R-:W-:Y:S01]  /*3c80*/  IMAD.MOV.U32 R10, RZ, RZ, RZ ;  /* 0x000000ffff0a7224 */ /* 0x000fe200078e00ff */
[----:B------:R-:W3:Y:S01]  /*3c90*/  LDCU.128 UR40, c[0x0][0xb10] ;  /* 0x00016200ff2877ac */ /* 0x000ee20008000c00 */
[----:B------:R-:W4:Y:S01]  /*3ca0*/  LDCU UR31, c[0x0][0x374] ;  /* 0x00006e80ff1f77ac */ /* 0x000f220008000800 */
[----:B------:R-:W1:Y:S01]  /*3cb0*/  LDCU.64 UR38, c[0x0][0x890] ;  /* 0x00011200ff2677ac */ /* 0x000e620008000a00 */
[----:B------:R-:W1:Y:S01]  /*3cc0*/  LDCU UR21, c[0x0][0xb0c] ;  /* 0x00016180ff1577ac */ /* 0x000e620008000800 */
[----:B------:R-:W1:Y:S01]  /*3cd0*/  LDCU UR51, c[0x0][0xb20] ;  /* 0x00016400ff3377ac */ /* 0x000e620008000800 */
[----:B------:R-:W1:Y:S01]  /*3ce0*/  LDCU UR4, c[0x0][0xb30] ;  /* 0x00016600ff0477ac */ /* 0x000e620008000800 */
[----:B--2---:R-:W-:Y:S01]  /*3cf0*/  UISETP.NE.U32.AND UP0, UPT, UR6, URZ, UPT ;  /* 0x000000ff0600728c */ /* 0x004fe2000bf05070 */
[----:B------:R-:W-:Y:S01]  /*3d00*/  UMOV UR29, 0x400 ;  /* 0x00000400001d7882 */ /* 0x000fe20000000000 */
[----:B---3--:R-:W-:-:S02]  /*3d10*/  UIMAD.WIDE.U32 UR48, UR37, UR40, URZ ;  /* 0x00000028253072a5 */ /* 0x008fc4000f8e00ff */
[----:B------:R-:W-:Y:S02]  /*3d20*/  UISETP.NE.AND.EX UP5, UPT, UR7, URZ, UPT, UP0 ;  /* 0x000000ff0700728c */ /* 0x000fe4000bfa5300 */
[----:B----4-:R-:W-:Y:S02]  /*3d30*/  UIMAD.WIDE.U32 UR6, UR31, UR43, URZ ;  /* 0x0000002b1f0672a5 */ /* 0x010fe4000f8e00ff */
[----:B------:R-:W-:Y:S02]  /*3d40*/  ULEA UR29, UR5, UR29, 0x18 ;  /* 0x0000001d051d7291 */ /* 0x000fe4000f8ec0ff */
[----:B-1----:R-:W-:Y:S02]  /*3d50*/  UISETP.NE.U32.AND UP6, UPT, UR38, URZ, UPT ;  /* 0x000000ff2600728c */ /* 0x002fe4000bfc5070 */
[----:B------:R-:W-:Y:S02]  /*3d60*/  UIADD3 UR44, UPT, UPT, UR29, 0x20, URZ ;  /* 0x000000201d2c7890 */ /* 0x000fe4000fffe0ff */
[----:B------:R-:W-:Y:S01]  /*3d70*/  UISETP.NE.AND UP0, UPT, UR15, 0x1, UPT ;  /* 0x000000010f00788c */ /* 0x000fe2000bf05270 */
[----:B------:R-:W-:Y:S01]  /*3d80*/  UMOV UR48, UR49 ;  /* 0x0000003100307c82 */ /* 0x000fe20008000000 */
[----:B------:R-:W-:Y:S01]  /*3d90*/  UMOV UR45, UR7 ;  /* 0x00000007002d7c82 */ /* 0x000fe20008000000 */
[----:B------:R-:W-:Y:S01]  /*3da0*/  UISETP.NE.AND UP0, UPT, UR21, 0x1, UPT ;  /* 0x000000011500788c */ /* 0x000fe2000bf05270 */
[----:B------:R-:W1:Y:S01]  /*3db0*/  LDCU.64 UR52, c[0x0][0x348] ;  /* 0x00006900ff3477ac */ /* 0x000e620008000a00 */
[----:B------:R-:W-:-:S02]  /*3dc0*/  UPLOP3.LUT UP1, UPT, UPT, UPT, UPT, 0x40, 0x4 ;  /* 0x000000000004789c */ /* 0x000fc40003f2e870 */
[----:B------:R-:W-:Y:S01]  /*3dd0*/  UISETP.GE.AND UP3, UPT, UR15, 0x1, UPT ;  /* 0x000000010f00788c */ /* 0x000fe2000bf66270 */
[----:B------:R-:W2:Y:S01]  /*3de0*/  LDCU.64 UR22, c[0x0][0xb28] ;  /* 0x00016500ff1677ac */ /* 0x000ea20008000a00 */
[----:B------:R-:W-:Y:S02]  /*3df0*/  UISETP.NE.AND.EX UP6, UPT, UR39, URZ, UPT, UP6 ;  /* 0x000000ff2700728c */ /* 0x000fe4000bfc5360 */
[----:B------:R-:W-:Y:S02]  /*3e00*/  UPRMT UR44, UR5, 0x654, UR44 ;  /* 0x00000654052c7896 */ /* 0x000fe4000800002c */
[----:B------:R-:W-:Y:S02]  /*3e10*/  USHF.R.U32.HI UR48, URZ, UR41, UR48 ;  /* 0x00000029ff307299 */ /* 0x000fe40008011630 */
[----:B------:R-:W-:Y:S02]  /*3e20*/  USHF.R.U32.HI UR45, URZ, UR51, UR45 ;  /* 0x00000033ff2d7299 */ /* 0x000fe4000801162d */
[----:B------:R-:W-:-:S02]  /*3e30*/  UISETP.NE.AND UP0, UPT, UR42, 0x1, UPT ;  /* 0x000000012a00788c */ /* 0x000fc4000bf05270 */
[----:B------:R-:W-:-:S11]  /*3e40*/  UISETP.NE.AND UP4, UPT, UR4, 0x1, UPT ;  /* 0x000000010400788c */ /* 0x000fd6000bf85270 */
.L_x_72:
[C---:B------:R-:W-:Y:S02]  /*3e50*/  LEA R3, R10.reuse, UR29, 0x3 ;  /* 0x0000001d0a037c11 */ /* 0x040fe4000f8e18ff */
[----:B------:R-:W-:Y:S02]  /*3e60*/  SHF.L.U32 R0, R9, 0x1f, RZ ;  /* 0x0000001f09007819 */ /* 0x000fe400000006ff */
[----:B------:R-:W-:Y:S02]  /*3e70*/  LEA R5, R10, UR29, 0x4 ;  /* 0x0000001d0a057c11 */ /* 0x000fe4000f8e20ff */
[----:B---3--:R-:W3:Y:S02]  /*3e80*/  SYNCS.PHASECHK.TRANS64.TRYWAIT P0, [R3+URZ+0x40], R0 ;  /* 0x00004000030075a7 */ /* 0x008ee400080011ff */
[----:B---3--:R-:W-:Y:S05]  /*3e90*/  @!P0 BRA `(.L_x_65) ;  /* 0x0000005c00ac8947 */ /* 0x008fea0003800000 */
.L_x_116:
[----:B------:R-:W4:Y:S01]  /*3ea0*/  LDS.128 R4, [R5+0xc0] ;  /* 0x0000c00005047984 */ /* 0x000f220000000c00 */
[----:B------:R-:W-:Y:S01]  /*3eb0*/  UISETP.GE.AND UP0, UPT, UR15, 0x1, UPT ;  /* 0x000000010f00788c */ /* 0x000fe2000bf06270 */
[----:B------:R-:W-:Y:S01]  /*3ec0*/  @!PT LDS RZ, [RZ] ;  /* 0x00000000fffff984 */ /* 0x000fe20000000800 */
[----:B------:R-:W-:Y:S01]  /*3ed0*/  @!PT LDS RZ, [RZ] ;  /* 0x00000000fffff984 */ /* 0x000fe20000000800 */
[----:B------:R-:W-:Y:S01]  /*3ee0*/  @!PT LDS RZ, [RZ] ;  /* 0x00000000fffff984 */ /* 0x000fe20000000800 */
[----:B------:R-:W-:Y:S01]  /*3ef0*/  @!PT LDS RZ, [RZ] ;  /* 0x00000000fffff984 */ /* 0x000fe20000000800 */
[----:B------:R1:W-:Y:S06]  /*3f00*/  MEMBAR.ALL.CTA ;  /* 0x0000000000007992 */ /* 0x0003ec0000008000 */
[----:B-1----:R-:W1:Y:S01]  /*3f10*/  FENCE.VIEW.ASYNC.S ;  /* 0x00000000000073c6 */ /* 0x002e620000000000 */
[----:B----4-:R-:W-:Y:S11]  /*3f20*/  LOP3.LUT P0, RZ, R6, 0x1, RZ, 0xc0, !PT ;  /* 0x0000000106ff7812 */ /* 0x010ff6000780c0ff */
[----:B------:R-:W-:Y:S02]  /*3f30*/  @!UPT UIADD3 URZ, UPT, UPT, URZ, URZ, URZ ;  /* 0x000000fffffff290 */ /* 0x000fe4000fffe0ff */
[----:B-1----:R-:W-:Y:S01]  /*3f40*/  VOTEU.ANY UP3, P0 ;  /* 0x0000000000ff7886 */ /* 0x002fe20000060100 */
[----:B------:R-:W-:Y:S11]  /*3f50*/  PLOP3.LUT P0, PT, PT, PT, UP3, 0x80, 0x8 ;  /* 0x000000000008781c */ /* 0x000ff60003f0f038 */
[----:B------:R-:W-:Y:S02]  /*3f60*/  @!UPT UIADD3 URZ, UPT, UPT, URZ, URZ, URZ ;  /* 0x000000fffffff290 */ /* 0x000fe4000fffe0ff */
[----:B---3--:R-:W-:Y:S02]  /*3f70*/  @P0 SHF.R.U32.HI R0, RZ, 0x10, R5 ;  /* 0x00000010ff000819 */ /* 0x008fe40000011605 */
[----:B------:R-:W-:Y:S02]  /*3f80*/  @P0 MOV R2, R4 ;  /* 0x0000000400020202 */ /* 0x000fe40000000f00 */
[----:B------:R-:W-:Y:S01]  /*3f90*/  @P0 R2UR UR4, R0 ;  /* 0x00000000000402ca */ /* 0x000fe200000e0000 */
[----:B------:R-:W-:Y:S01]  /*3fa0*/  VIADD R0, R3, 0x50 ;  /* 0x0000005003007836 */ /* 0x000fe20000000000 */
[----:B------:R-:W-:Y:S02]  /*3fb0*/  @P0 LOP3.LUT R4, R5, 0xffff, RZ, 0xc0, !PT ;  /* 0x0000ffff05040812 */ /* 0x000fe400078ec0ff */
[----:B------:R-:W-:Y:S02]  /*3fc0*/  @P0 R2UR UR6, R2 ;  /* 0x00000000020602ca */ /* 0x000fe400000e0000 */
[----:B------:R-:W-:Y:S02]  /*3fd0*/  PRMT R0, RZ, 0x654, R0 ;  /* 0x00000654ff007816 */ /* 0x000fe40000000000 */
[----:B------:R-:W-:Y:S02]  /*3fe0*/  @P0 R2UR UR5, R4 ;  /* 0x00000000040502ca */ /* 0x000fe400000e0000 */
[----:B------:R1:W-:Y:S03]  /*3ff0*/  SYNCS.ARRIVE.TRANS64.RED.A1T0 RZ, [R0+URZ], RZ ;  /* 0x000000ff00ff79a7 */ /* 0x0003e600081004ff */
[----:B------:R-:W-:Y:S04]  /*4000*/  @UP3 UMOV UR30, UR4 ;  /* 0x00000004001e3c82 */ /* 0x000fe80008000000 */
[----:B------:R-:W-:Y:S04]  /*4010*/  @UP3 UMOV UR14, UR6 ;  /* 0x00000006000e3c82 */ /* 0x000fe80008000000 */
[----:B------:R-:W-:Y:S01]  /*4020*/  @UP3 UMOV UR13, UR5 ;  /* 0x00000005000d3c82 */ /* 0x000fe20008000000 */
[----:B------:R-:W-:Y:S05]  /*4030*/  BRA.U !UP0, `(.L_x_66) ;  /* 0x0000000108c07547 */ /* 0x000fea000b800000 */
[----:B------:R-:W-:Y:S02]  /*4040*/  UIMAD.WIDE.U32 UR8, UR13, UR43, URZ ;  /* 0x0000002b0d0872a5 */ /* 0x000fe4000f8e00ff */
[----:B------:R-:W-:Y:S02]  /*4050*/  UP2UR UR12, UPR, URZ, 0x4 ;  /* 0x00000004ff0c7883 */ /* 0x000fe40008000000 */
[----:B------:R-:W-:Y:S02]  /*4060*/  UISETP.NE.AND UP2, UPT, UR42, 0x1, UPT ;  /* 0x000000012a00788c */ /* 0x000fe4000bf45270 */
[----:B------:R-:W-:Y:S02]  /*4070*/  UIMAD.WIDE.U32 UR10, UR14, UR40, URZ ;  /* 0x000000280e0a72a5 */ /* 0x000fe4000f8e00ff */
[----:B------:R-:W-:Y:S02]  /*4080*/  USEL UR4, UR31, UR45, !UP2 ;  /* 0x0000002d1f047287 */ /* 0x000fe4000d000000 */
[----:B------:R-:W-:Y:S02]  /*4090*/  UISETP.NE.AND UP0, UPT, UR21, 0x1, UPT ;  /* 0x000000011500788c */ /* 0x000fe4000bf05270 */
[----:B------:R-:W-:Y:S02]  /*40a0*/  UP2UR UR20, UPR, URZ, 0x2 ;  /* 0x00000002ff147883 */ /* 0x000fe40008000000 */
[----:B------:R-:W-:Y:S02]  /*40b0*/  UISETP.NE.AND UP1, UPT, UR15, 0x1, UPT ;  /* 0x000000010f00788c */ /* 0x000fe4000bf25270 */
[----:B--2---:R-:W-:Y:S02]  /*40c0*/  UIMAD.WIDE.U32 UR16, UR4, UR22, URZ ;  /* 0x00000016041072a5 */ /* 0x004fe4000f8e00ff */
[----:B------:R-:W-:Y:S01]  /*40d0*/  USEL UR7, UR37, UR48, !UP0 ;  /* 0x0000003025077287 */ /* 0x000fe2000c000000 */
[----:B------:R-:W-:Y:S02]  /*40e0*/  UMOV UR5, UR9 ;  /* 0x0000000900057c82 */ /* 0x000fe40008000000 */
[----:B------:R-:W-:Y:S02]  /*40f0*/  USHF.R.U32.HI UR6, URZ, UR51, UR5 ;  /* 0x00000033ff067299 */ /* 0x000fe40008011605 */
[----:B------:R-:W-:Y:S02]  /*4100*/  UIMAD.WIDE.U32 UR18, UR7, UR22, URZ ;  /* 0x00000016071272a5 */ /* 0x000fe4000f8e00ff */
[----:B------:R-:W-:Y:S02]  /*4110*/  USEL UR6, UR13, UR6, !UP2 ;  /* 0x000000060d067287 */ /* 0x000fe4000d000000 */
[----:B------:R-:W-:Y:S01]  /*4120*/  UISETP.NE.AND UP2, UPT, UR12, URZ, UPT ;  /* 0x000000ff0c00728c */ /* 0x000fe2000bf45270 */
[----:B------:R-:W-:Y:S01]  /*4130*/  UMOV UR5, UR11 ;  /* 0x0000000b00057c82 */ /* 0x000fe20008000000 */
[----:B------:R-:W-:Y:S02]  /*4140*/  UIMAD.WIDE.U32 UR10, UR6, UR22, URZ ;  /* 0x00000016060a72a5 */ /* 0x000fe4000f8e00ff */
[----:B------:R-:W-:Y:S03]  /*4150*/  USHF.R.U32.HI UR8, URZ, UR41, UR5 ;  /* 0x00000029ff087299 */ /* 0x000fe60008011605 */
[----:B------:R-:W-:Y:S02]  /*4160*/  UMOV UR5, UR17 ;  /* 0x0000001100057c82 */ /* 0x000fe40008000000 */
[----:B------:R-:W-:Y:S03]  /*4170*/  @UP1 USHF.R.U32.HI UR4, URZ, UR23, UR5 ;  /* 0x00000017ff041299 */ /* 0x000fe60008011605 */
[----:B------:R-:W-:Y:S01]  /*4180*/  UMOV UR5, UR19 ;  /* 0x0000001300057c82 */ /* 0x000fe20008000000 */
[----:B------:R-:W-:Y:S02]  /*4190*/  UIMAD UR4, UR15, UR4, URZ ;  /* 0x000000040f0472a4 */ /* 0x000fe4000f8e02ff */
[----:B------:R-:W-:Y:S02]  /*41a0*/  @UP1 USHF.R.U32.HI UR7, URZ, UR23, UR5 ;  /* 0x00000017ff071299 */ /* 0x000fe40008011605 */
[----:B------:R-:W-:Y:S02]  /*41b0*/  USEL UR5, UR14, UR8, !UP0 ;  /* 0x000000080e057287 */ /* 0x000fe4000c000000 */
[----:B------:R-:W-:Y:S02]  /*41c0*/  UIMAD UR8, UR15, UR7, URZ ;  /* 0x000000070f0872a4 */ /* 0x000fe4000f8e02ff */
[----:B------:R-:W-:Y:S03]  /*41d0*/  UISETP.GE.AND UP0, UPT, UR6, UR4, UPT ;  /* 0x000000040600728c */ /* 0x000fe6000bf06270 */
[----:B------:R-:W-:Y:S01]  /*41e0*/  UMOV UR4, UR11 ;  /* 0x0000000b00047c82 */ /* 0x000fe20008000000 */
[----:B------:R-:W-:Y:S02]  /*41f0*/  UISETP.GE.OR UP0, UPT, UR5, UR8, UP0 ;  /* 0x000000080500728c */ /* 0x000fe40008706670 */
[----:B------:R-:W-:Y:S02]  /*4200*/  USHF.R.U32.HI UR4, URZ, UR23, UR4 ;  /* 0x00000017ff047299 */ /* 0x000fe40008011604 */
[----:B------:R-:W-:Y:S02]  /*4210*/  UIMAD.WIDE.U32 UR8, UR5, UR22, URZ ;  /* 0x00000016050872a5 */ /* 0x000fe4000f8e00ff */
[----:B------:R-:W-:Y:S04]  /*4220*/  USEL UR10, UR6, UR4, !UP1 ;  /* 0x00000004060a7287 */ /* 0x000fe8000c800000 */
[----:B------:R-:W-:Y:S01]  /*4230*/  UIADD3 UR11, UPT, UPT, -UR10, URZ, URZ ;  /* 0x000000ff0a0b7290 */ /* 0x000fe2000fffe1ff */
[----:B------:R-:W-:Y:S02]  /*4240*/  @!UP0 UMOV UR4, UR9 ;  /* 0x0000000900048c82 */ /* 0x000fe40008000000 */
[----:B------:R-:W-:Y:S02]  /*4250*/  @!UP0 USHF.R.U32.HI UR4, URZ, UR23, UR4 ;  /* 0x00000017ff048299 */ /* 0x000fe40008011604 */
[----:B------:R-:W-:Y:S02]  /*4260*/  UIMAD UR8, UR15, UR11, UR6 ;  /* 0x0000000b0f0872a4 */ /* 0x000fe4000f8e0206 */
[----:B------:R-:W-:Y:S02]  /*4270*/  @!UP0 USEL UR4, UR5, UR4, !UP1 ;  /* 0x0000000405048287 */ /* 0x000fe4000c800000 */
[----:B------:R-:W-:Y:S02]  /*4280*/  UISETP.NE.AND UP1, UPT, UR20, URZ, UPT ;  /* 0x000000ff1400728c */ /* 0x000fe4000bf25270 */
[----:B------:R-:W-:Y:S02]  /*4290*/  @!UP0 UIMAD UR7, UR7, UR8, UR4 ;  /* 0x00000008070782a4 */ /* 0x000fe4000f8e0204 */
[----:B------:R-:W-:Y:S02]  /*42a0*/  @!UP0 UIADD3 UR9, UPT, UPT, UR10, -UR4, URZ ;  /* 0x800000040a098290 */ /* 0x000fe4000fffe0ff */
[----:B------:R-:W-:Y:S02]  /*42b0*/  UIADD3 UR8, UPT, UPT, -UR6, URZ, URZ ;  /* 0x000000ff06087290 */ /* 0x000fe4000fffe1ff */
[----:B------:R-:W-:Y:S02]  /*42c0*/  UIADD3 UR4, UPT, UPT, -UR5, URZ, URZ ;  /* 0x000000ff05047290 */ /* 0x000fe4000fffe1ff */
[----:B------:R-:W-:Y:S03]  /*42d0*/  @!UP0 UIMAD UR6, UR9, UR15, UR5 ;  /* 0x0000000f090682a4 */ /* 0x000fe6000f8e0205 */
[----:B------:R-:W-:Y:S01]  /*42e0*/  @!UP0 UMOV UR5, UR7 ;  /* 0x0000000700058c82 */ /* 0x000fe20008000000 */
[----:B------:R-:W-:Y:S02]  /*42f0*/  UIMAD UR7, UR21, UR4, UR14 ;  /* 0x00000004150772a4 */ /* 0x000fe4000f8e020e */
[----:B------:R-:W-:Y:S02]  /*4300*/  UIMAD UR4, UR42, UR8, UR13 ;  /* 0x000000082a0472a4 */ /* 0x000fe4000f8e020d */
[----:B------:R-:W-:Y:S02]  /*4310*/  UIMAD UR14, UR5, UR21, UR7 ;  /* 0x00000015050e72a4 */ /* 0x000fe4000f8e0207 */
[----:B------:R-:W-:Y:S11]  /*4320*/  UIMAD UR13, UR6, UR42, UR4 ;  /* 0x0000002a060d72a4 */ /* 0x000ff6000f8e0204 */
[----:B------:R-:W-:Y:S01]  /*4330*/  @!UPT UIADD3 URZ, UPT, UPT, URZ, URZ, URZ ;  /* 0x000000fffffff290 */ /* 0x000fe2000fffe0ff */
.L_x_66:
[----:B------:R-:W3:Y:S01]  /*4340*/  @!UP4 LDCU.128 UR8, c[0x0][0xb10] ;  /* 0x00016200ff08c7ac */ /* 0x000ee20008000c00 */
[----:B------:R-:W-:Y:S02]  /*4350*/  ISETP.NE.U32.AND P0, PT, RZ, UR38, PT ;  /* 0x00000026ff007c0c */ /* 0x000fe4000bf05070 */
[----:B------:R-:W-:Y:S02]  /*4360*/  SHF.L.U32 R2, R11, 0x1f, RZ ;  /* 0x0000001f0b027819 */ /* 0x000fe400000006ff */
[----:B------:R-:W-:Y:S01]  /*4370*/  ISETP.NE.AND.EX P0, PT, RZ, UR39, PT, P0 ;  /* 0x00000027ff007c0c */ /* 0x000fe2000bf05300 */
[----:B------:R-:W4:Y:S01]  /*4380*/  @!UP4 LDCU UR5, c[0x0][0xb0c] ;  /* 0x00016180ff05c7ac */ /* 0x000f220008000800 */
[----:B---3--:R-:W-:Y:S07]  /*4390*/  UIMAD.WIDE.U32 UR6, UR14, UR8, URZ ;  /* 0x000000080e0672a5 */ /* 0x008fee000f8e00ff */
[----:B------:R-:W-:Y:S01]  /*43a0*/  @!UP4 UMOV UR4, UR7 ;  /* 0x000000070004cc82 */ /* 0x000fe20008000000 */
[----:B----4-:R-:W-:Y:S02]  /*43b0*/  @!UP4 UISETP.NE.AND UP0, UPT, UR5, 0x1, UPT ;  /* 0x000000010500c88c */ /* 0x010fe4000bf05270 */
[----:B------:R-:W-:Y:S02]  /*43c0*/  @!UP4 USHF.R.U32.HI UR4, URZ, UR9, UR4 ;  /* 0x00000009ff04c299 */ /* 0x000fe40008011604 */
[----:B------:R-:W-:Y:S02]  /*43d0*/  UIMAD.WIDE.U32 UR6, UR13, UR11, URZ ;  /* 0x0000000b0d0672a5 */ /* 0x000fe4000f8e00ff */
[----:B------:R-:W-:Y:S02]  /*43e0*/  @!UP4 USEL UR8, UR14, UR4, !UP0 ;  /* 0x000000040e08c287 */ /* 0x000fe4000c000000 */
[----:B------:R-:W-:Y:S03]  /*43f0*/  @!UP4 UISETP.NE.AND UP0, UPT, UR10, 0x1, UPT ;  /* 0x000000010a00c88c */ /* 0x000fe6000bf05270 */
[----:B------:R-:W-:Y:S02]  /*4400*/  @!UP4 UMOV UR6, UR7 ;  /* 0x000000070006cc82 */ /* 0x000fe40008000000 */
[----:B------:R-:W3:Y:S02]  /*4410*/  @!UP4 LDCU UR4, c[0x0][0xb20] ;  /* 0x00016400ff04c7ac */ /* 0x000ee40008000800 */
[----:B---3--:R-:W-:Y:S04]  /*4420*/  @!UP4 USHF.R.U32.HI UR6, URZ, UR4, UR6 ;  /* 0x00000004ff06c299 */ /* 0x008fe80008011606 */
[----:B------:R-:W-:Y:S04]  /*4430*/  @!UP4 USEL UR6, UR13, UR6, !UP0 ;  /* 0x000000060d06c287 */ /* 0x000fe8000c000000 */
[----:B------:R-:W-:Y:S02]  /*4440*/  @!UP4 UIADD3 UR4, UPT, UPT, -UR8, UR6, URZ ;  /* 0x000000060804c290 */ /* 0x000fe4000fffe1ff */
[----:B------:R-:W-:Y:S02]  /*4450*/  @!UP4 UIADD3 UR6, UPT, UPT, UR8, -UR6, URZ ;  /* 0x800000060806c290 */ /* 0x000fe4000fffe0ff */
[----:B------:R-:W-:Y:S02]  /*4460*/  @!UP4 UIMAD UR14, UR4, UR5, UR14 ;  /* 0x00000005040ec2a4 */ /* 0x000fe4000f8e020e */
[----:B------:R-:W-:Y:S01]  /*4470*/  @!UP4 UIMAD UR13, UR6, UR10, UR13 ;  /* 0x0000000a060dc2a4 */ /* 0x000fe2000f8e020d */
[----:B------:R-:W-:Y:S11]  /*4480*/  BRA.U UP1, `(.L_x_67) ;  /* 0x0000000101107547 */ /* 0x000ff6000b800000 */
[----:B-1----:R-:W-:Y:S04]  /*4490*/  MOV R0, UR50 ;  /* 0x0000003200007c02 */ /* 0x002fe80008000f00 */
[----:B------:R-:W-:Y:S04]  /*44a0*/  SHF.L.U32 R3, R0, 0x1f, RZ ;  /* 0x0000001f00037819 */ /* 0x000fe800000006ff */
[----:B------:R-:W1:Y:S02]  /*44b0*/  SYNCS.PHASECHK.TRANS64.TRYWAIT P1, [UR29+0x38], R3 ;  /* 0x00003803ff0075a7 */ /* 0x000e64000802111d */
[----:B-1----:R-:W-:Y:S05]  /*44c0*/  @!P1 BRA `(.L_x_68) ;  /* 0x0000005800349947 */ /* 0x002fea0003800000 */
.L_x_67:
[----:B------:R-:W-:Y:S05]  /*44d0*/  BRA.U !UP6, `(.L_x_69) ;  /* 0x000000010e407547 */ /* 0x000fea000b800000 */
[----:B------:R-:W-:Y:S01]  /*44e0*/  UPLOP3.LUT UP2, UPT, UPT, UPT, UP5, 0x80, 0x8 ;  /* 0x000000000008789c */ /* 0x000fe20003f4f050 */
[----:B-1----:R-:W-:Y:S01]  /*44f0*/  HFMA2 R3, -RZ, RZ, 0, 5.9604644775390625e-08 ;  /* 0x00000001ff037431 */ /* 0x002fe200000001ff */
[----:B------:R-:W1:Y:S01]  /*4500*/  LDCU.64 UR8, c[0x0][0x358] ;  /* 0x00006b00ff0877ac */ /* 0x000e620008000a00 */
[----:B------:R-:W-:Y:S03]  /*4510*/  IMAD.MOV.U32 R0, RZ, RZ, 0x1 ;  /* 0x00000001ff007424 */ /* 0x000fe600078e00ff */
[----:B------:R-:W-:Y:S05]  /*4520*/  PLOP3.LUT P1, PT, PT, PT, UP2, 0x80, 0x8 ;  /* 0x000000000008781c */ /* 0x000fea0003f2f028 */
[----:B------:R-:W3:Y:S01]  /*4530*/  @UP2 LDCU.64 UR4, c[0x0][0x888] ;  /* 0x00011100ff0427ac */ /* 0x000ee20008000a00 */
[----:B------:R-:W-:Y:S07]  /*4540*/  @UP2 UIMAD UR6, UR36, UR38, URZ ;  /* 0x00000026240622a4 */ /* 0x000fee000f8e02ff */
[----:B------:R-:W-:Y:S04]  /*4550*/  @P1 PRMT R6, R3, 0x7610, R6 ;  /* 0x0000761003061816 */ /* 0x000fe80000000006 */
[----:B------:R-:W-:Y:S05]  /*4560*/  @!P1 PRMT R6, R0, 0x7610, R6 ;  /* 0x0000761000069816 */ /* 0x000fea0000000006 */
[----:B------:R4:W-:Y:S01]  /*4570*/  STL.S16 [R1], R6 ;  /* 0x0000000601007387 */ /* 0x0009e20000100600 */
[----:B---3--:R-:W-:Y:S06]  /*4580*/  @UP2 UIMAD.WIDE UR4, UR6, 0x4, UR4 ;  /* 0x00000004060428a5 */ /* 0x008fec000f8e0204 */
[----:B------:R-:W-:Y:S02]  /*4590*/  IMAD.U32 R4, RZ, RZ, UR4 ;  /* 0x00000004ff047e24 */ /* 0x000fe4000f8e00ff */
[----:B------:R-:W-:Y:S03]  /*45a0*/  IMAD.U32 R5, RZ, RZ, UR5 ;  /* 0x00000005ff057e24 */ /* 0x000fe6000f8e00ff */
[----:B------:R-:W3:Y:S02]  /*45b0*/  @!UP2 LDCU UR4, c[0x0][0x880] ;  /* 0x00011000ff04a7ac */ /* 0x000ee40008000800 */
[----:B-1---5:R4:W5:Y:S02]  /*45c0*/  @P1 LDG.E R154, desc[UR8][R4.64] ;  /* 0x00000008049a1981 */ /* 0x022964000c1e1900 */
[----:B---34-:R-:W-:Y:S07]  /*45d0*/  @!P1 MOV R154, UR4 ;  /* 0x00000004009a9c02 */ /* 0x018fee0008000f00 */
.L_x_69:
[----:B-----5:R-:W-:Y:S01]  /*45e0*/  @!P0 ISETP.EQ.AND P2, PT, R154, RZ, PT ;  /* 0x000000ff9a00820c */ /* 0x020fe20003f42270 */
[----:B------:R-:W-:Y:S01]  /*45f0*/  @!UPT UIADD3 URZ, UPT, UPT, URZ, URZ, URZ ;  /* 0x000000fffffff290 */ /* 0x000fe2000fffe0ff */
[----:B------:R-:W-:Y:S11]  /*4600*/  @!P0 BRA `(.L_x_70) ;  /* 0x00000000001c8947 */ /* 0x000ff60003800000 */
[----:B------:R-:W-:Y:S01]  /*4610*/  PLOP3.LUT P2, PT, PT, PT, UP2, 0x80, 0x8 ;  /* 0x000000000008781c */ /* 0x000fe20003f4f028 */
[----:B-1----:R-:W3:Y:S03]  /*4620*/  LDL R0, [R1] ;  /* 0x0000000001007983 */ /* 0x002ee60000100800 */
[----:B------:R-:W-:Y:S02]  /*4630*/  PLOP3.LUT P2, PT, P2, PT, PT, 0x8, 0x80 ;  /* 0x000000000080781c */ /* 0x000fe4000174e170 */
[----:B---3--:R-:W-:Y:S11]  /*4640*/  LOP3.LUT P0, RZ, R0, 0xff, RZ, 0xc0, !PT ;  /* 0x000000ff00ff7812 */ /* 0x008ff6000780c0ff */
[----:B------:R-:W-:Y:S02]  /*4650*/  @!UPT UIADD3 URZ, UPT, UPT, URZ, URZ, URZ ;  /* 0x000000fffffff290 */ /* 0x000fe4000fffe0ff */
[----:B------:R-:W-:Y:S11]  /*4660*/  @P0 ISETP.EQ.AND P2, PT, R154, RZ, PT ;  /* 0x000000ff9a00020c */ /* 0x000ff60003f42270 */
[----:B------:R-:W-:Y:S02]  /*4670*/  @!UPT UIADD3 URZ, UPT, UPT, URZ, URZ, URZ ;  /* 0x000000fffffff290 */ /* 0x000fe4000fffe0ff */
.L_x_70:
[----:B------:R-:W3:Y:S01]  /*4680*/  SYNCS.PHASECHK.TRANS64.TRYWAIT P0, [UR29+0x28], R2 ;  /* 0x00002802ff0075a7 */ /* 0x000ee2000800111d */
[----:B------:R-:W-:Y:S02]  /*4690*/  ELECT P1, URZ, PT ;  /* 0x0000000000ff782f */ /* 0x000fe40003820000 */
[----:B------:R-:W-:Y:S01]  /*46a0*/  IADD3 R10, PT, PT, R10, 0x1, RZ ;  /* 0x000000010a0a7810 */ /* 0x000fe20007ffe0ff */
[----:B---3--:R-:W-:Y:S10]  /*46b0*/  @!P0 BRA `(.L_x_71) ;  /* 0x0000005400d08947 */ /* 0x008ff40003800000 */
.L_x_119:
[----:B------:R-:W-:Y:S01]  /*46c0*/  PLOP3.LUT P1, PT, P2, P1, PT, 0xf2, 0x2f ;  /* 0x00000000002f781c */ /* 0x000fe20001723e72 */
[----:B------:R-:W-:Y:S01]  /*46d0*/  UMOV UR6, 0x0 ;  /* 0x0000000000067882 */ /* 0x000fe20000000000 */
[----:B------:R-:W-:Y:S01]  /*46e0*/  UMOV UR7, 0x10000000 ;  /* 0x1000000000077882 */ /* 0x000fe20000000000 */
[----:B------:R-:W-:Y:S01]  /*46f0*/  UMOV UR28, UR36 ;  /* 0x00000024001c7c82 */ /* 0x000fe20008000000 */
[----:B------:R-:W-:Y:S01]  /*4700*/  UMOV UR12, UR36 ;  /* 0x00000024000c7c82 */ /* 0x000fe20008000000 */
[----:B------:R-:W-:Y:S01]  /*4710*/  UMOV UR20, UR36 ;  /* 0x0000002400147c82 */ /* 0x000fe20008000000 */
[C---:B------:R-:W-:Y:S02]  /*4720*/  ISETP.NE.AND P0, PT, R10.reuse, 0x2, PT ;  /* 0x000000020a00780c */ /* 0x040fe40003f05270 */
[----:B------:R-:W-:Y:S02]  /*4730*/  LOP3.LUT R11, R11, 0x1, RZ, 0x3c, !PT ;  /* 0x000000010b0b7812 */ /* 0x000fe400078e3cff */
[----:B-1----:R-:W-:Y:S02]  /*4740*/  SEL R0, RZ, 0x1, P0 ;  /* 0x00000001ff007807 */ /* 0x002fe40000000000 */
[----:B------:R-:W-:Y:S01]  /*4750*/  SEL R10, R10, RZ, P0 ;  /* 0x000000ff0a0a7207 */ /* 0x000fe20000000000 */
[----:B------:R-:W-:Y:S01]  /*4760*/  VOTEU.ALL UP0, P1 ;  /* 0x0000000000ff7886 */ /* 0x000fe20000800000 */
[----:B------:R-:W-:Y:S04]  /*4770*/  LOP3.LUT R9, R9, R0, RZ, 0x3c, !PT ;  /* 0x0000000009097212 */ /* 0x000fe800078e3cff */
[----:B------:R-:W-:Y:S02]  /*4780*/  @!UP0 UIADD3 UR4, UP1, UPT, UR52, 0x580, URZ ;  /* 0x0000058034048890 */ /* 0x000fe4000ff3e0ff */
[----:B------:R-:W-:Y:S02]  /*4790*/  @!UP0 USHF.L.U32 UR35, UR46, 0x7, URZ ;  /* 0x000000072e238899 */ /* 0x000fe400080006ff */
[----:B------:R-:W-:Y:S02]  /*47a0*/  @!UP0 UIADD3.X UR5, UPT, UPT, URZ, UR53, URZ, UP1, !UPT ;  /* 0x00000035ff058290 */ /* 0x000fe40008ffe4ff */
[----:B------:R-:W-:Y:S02]  /*47b0*/  @!UP0 UIMAD UR34, UR47, 0xa0, URZ ;  /* 0x000000a02f2288a4 */ /* 0x000fe4000f8e02ff */
[----:B------:R-:W-:Y:S02]  /*47c0*/  @!UP0 UIADD3 UR32, UPT, UPT, UR29, 0x100, URZ ;  /* 0x000001001d208890 */ /* 0x000fe4000fffe0ff */
[----:B------:R-:W-:Y:S01]  /*47d0*/  @!UP0 UIADD3 UR33, UPT, UPT, UR29, 0x20, URZ ;  /* 0x000000201d218890 */ /* 0x000fe2000fffe0ff */
[----:B------:R-:W-:Y:S01]  /*47e0*/  VOTEU.ALL UP1, P1 ;  /* 0x0000000000ff7886 */ /* 0x000fe20000820000 */
[----:B------:R-:W-:Y:S02]  /*47f0*/  @!UP0 UIADD3 UR24, UPT, UPT, UR29, 0x1100, URZ ;  /* 0x000011001d188890 */ /* 0x000fe4000fffe0ff */
[----:B------:R-:W-:Y:S03]  /*4800*/  @!UP0 UIADD3 UR26, UPT, UPT, UR34, 0x20, URZ ;  /* 0x00000020221a8890 */ /* 0x000fe6000fffe0ff */
[----:B------:R-:W-:Y:S01]  /*4810*/  UMOV UR25, UR33 ;  /* 0x0000002100197c82 */ /* 0x000fe20008000000 */
[----:B------:R-:W-:Y:S01]  /*4820*/  UMOV UR27, UR35 ;  /* 0x00000023001b7c82 */ /* 0x000fe20008000000 */
[----:B------:R1:W-:Y:S01]  /*4830*/  @!UP1 UTMALDG.3D [UR32], [UR4], desc[UR6] ;  /* 0x00000620040095b4 */ /* 0x0003e20008011000 */
[----:B------:R-:W-:Y:S01]  /*4840*/  VOTEU.ALL UP1, P1 ;  /* 0x0000000000ff7886 */ /* 0x000fe20000820000 */
[----:B------:R-:W-:Y:S02]  /*4850*/  @!UP0 UIADD3 UR8, UPT, UPT, UR29, 0x2100, URZ ;  /* 0x000021001d088890 */ /* 0x000fe4000fffe0ff */
[----:B------:R-:W-:Y:S01]  /*4860*/  @!UP0 UIADD3 UR10, UPT, UPT, UR34, 0x40, URZ ;  /* 0x00000040220a8890 */ /* 0x000fe2000fffe0ff */
[----:B------:R-:W-:Y:S01]  /*4870*/  UMOV UR9, UR33 ;  /* 0x0000002100097c82 */ /* 0x000fe20008000000 */
[----:B------:R-:W-:Y:S01]  /*4880*/  UMOV UR11, UR35 ;  /* 0x00000023000b7c82 */ /* 0x000fe20008000000 */
[----:B------:R-:W-:Y:S01]  /*4890*/  @!UP1 UTMALDG.3D [UR24], [UR4], desc[UR6] ;  /* 0x00000618040095b4 */ /* 0x000fe20008011000 */
[----:B------:R-:W-:Y:S01]  /*48a0*/  VOTEU.ALL UP1, P1 ;  /* 0x0000000000ff7886 */ /* 0x000fe20000820000 */
[----:B------:R-:W-:Y:S02]  /*48b0*/  @!UP0 UIADD3 UR16, UPT, UPT, UR29, 0x3100, URZ ;  /* 0x000031001d108890 */ /* 0x000fe4000fffe0ff */
[----:B------:R-:W-:Y:S01]  /*48c0*/  @!UP0 UIADD3 UR18, UPT, UPT, UR34, 0x60, URZ ;  /* 0x0000006022128890 */ /* 0x000fe2000fffe0ff */
[----:B------:R-:W-:Y:S01]  /*48d0*/  UMOV UR17, UR33 ;  /* 0x0000002100117c82 */ /* 0x000fe20008000000 */
[----:B------:R-:W-:Y:S01]  /*48e0*/  UMOV UR19, UR35 ;  /* 0x0000002300137c82 */ /* 0x000fe20008000000 */
[----:B------:R3:W-:Y:S01]  /*48f0*/  @!UP1 UTMALDG.3D [UR8], [UR4], desc[UR6] ;  /* 0x00000608040095b4 */ /* 0x0007e20008011000 */
[----:B------:R-:W-:Y:S02]  /*4900*/  UIADD3 UR47, UPT, UPT, UR13, UR58, URZ ;  /* 0x0000003a0d2f7290 */ /* 0x000fe4000fffe0ff */
[----:B------:R-:W-:Y:S02]  /*4910*/  UIADD3 UR46, UPT, UPT, UR14, UR59, URZ ;  /* 0x0000003b0e2e7290 */ /* 0x000fe4000fffe0ff */
[----:B------:R-:W-:Y:S01]  /*4920*/  UPLOP3.LUT UP1, UPT, UPT, UPT, UPT, 0x80, 0x8 ;  /* 0x000000000008789c */ /* 0x000fe20003f2f070 */
[----:B-1----:R-:W-:Y:S01]  /*4930*/  UMOV UR36, UR30 ;  /* 0x0000001e00247c82 */ /* 0x002fe20008000000 */
[----:B---3--:R-:W-:Y:S02]  /*4940*/  @!UP0 UIADD3 UR8, UPT, UPT, UR29, 0x4100, URZ ;  /* 0x000041001d088890 */ /* 0x008fe4000fffe0ff */
[----:B------:R-:W-:Y:S01]  /*4950*/  @!UP0 UIADD3 UR10, UPT, UPT, UR34, 0x80, URZ ;  /* 0x00000080220a8890 */ /* 0x000fe2000fffe0ff */
[----:B------:R-:W-:Y:S05]  /*4960*/  VOTEU.ALL UP0, P1 ;  /* 0x0000000000ff7886 */ /* 0x000fea0000800000 */
[----:B------:R3:W-:Y:S01]  /*4970*/  @!UP0 UTMALDG.3D [UR16], [UR4], desc[UR6] ;  /* 0x00000610040085b4 */ /* 0x0007e20008011000 */
[----:B------:R-:W-:Y:S05]  /*4980*/  VOTEU.ALL UP0, P1 ;  /* 0x0000000000ff7886 */ /* 0x000fea0000800000 */
[----:B------:R3:W-:Y:S01]  /*4990*/  @!UP0 UTMALDG.3D [UR8], [UR4], desc[UR6] ;  /* 0x00000608040085b4 */ /* 0x0007e20008011000 */
[----:B------:R3:W-:Y:S01]  /*49a0*/  @!P1 SYNCS.ARRIVE.TRANS64.RED.A0TR RZ, [UR29+0x20], R8 ;  /* 0x00002008ffff99a7 */ /* 0x0007e2000830041d */
[----:B------:R-:W-:Y:S01]  /*49b0*/  SYNCS.ARRIVE.TRANS64.RED.A1T0 RZ, [UR44], RZ ;  /* 0x000000ffffff79a7 */ /* 0x000fe2000810042c */
[----:B------:R-:W-:Y:S05]  /*49c0*/  BRA.U UP3, `(.L_x_72) ;  /* 0xfffffff503207547 */ /* 0x000fea000b83ffff */
[----:B------:R-:W-:Y:S07]  /*49d0*/  MOV R0, UR29 ;  /* 0x0000001d00007c02 */ /* 0x000fee0008000f00 */
.L_x_73:
[----:B-1----:R-:W-:-:S04]  /*49e0*/  SHF.L.U32 R3, R11, 0x1f, RZ ;  /* 0x0000001f0b037819 */ /* 0x002fc800000006ff */
[----:B------:R1:W4:Y:S03]  /*49f0*/  SYNCS.PHASECHK.TRANS64.TRYWAIT P0, [R0+URZ+0x28], R3 ;  /* 0x00002803000075a7 */ /* 0x00032600080011ff */
[----:B----4-:R-:W-:Y:S05]  /*4a00*/  @!P0 NANOSLEEP.SYNCS 0x989680 ;  /* 0x009896800000895d */ /* 0x010fea0003900000 */
[----:B------:R-:W4:Y:S02]  /*4a10*/  @!P0 SYNCS.PHASECHK.TRANS64 P0, [R0+URZ+0x28], R3 ;  /* 0x00002803000085a7 */ /* 0x000f2400080010ff */
[----:B--234-:R-:W-:Y:S05]  /*4a20*/  @P0 EXIT ;  /* 0x000000000000094d */ /* 0x01cfea0003800000 */
[----:B------:R-:W-:Y:S05]  /*4a30*/  BRA `(.L_x_73) ;  /* 0xfffffffc00e87947 */ /* 0x000fea000383ffff */
.L_x_64:
[----:B------:R-:W-:-:S06]  /*4a40*/  UISETP.GE.AND UP0, UPT, UR18, 0x4, UPT ;  /* 0x000000041200788c */ /* 0x000fcc000bf06270 */
[----:B------:R-:W-:-:S13]  /*4a50*/  PLOP3.LUT P0, PT, PT, PT, UP0, 0x80, 0x8 ;  /* 0x000000000008781c */ /* 0x000fda0003f0f008 */
[----:B-1----:R-:W-:Y:S05]  /*4a60*/  @!P0 EXIT ;  /* 0x000000000000894d */ /* 0x002fea0003800000 */
[----:B------:R-:W-:Y:S01]  /*4a70*/  BAR.SYNC.DEFER_BLOCKING 0x6, 0xa0 ;  /* 0x0182800000007b1d */ /* 0x000fe20000010000 */
[----:B------:R-:W-:-:S05]  /*4a80*/  IMAD.U32 R2, R2, 0x10000, RZ ;  /* 0x0001000002027824 */ /* 0x000fca00078e00ff */
[----:B------:R-:W-:Y:S01]  /*4a90*/  UMOV UR4, 0x400 ;  /* 0x0000040000047882 */ /* 0x000fe20000000000 */
[----:B------:R-:W-:Y:S01]  /*4aa0*/  LOP3.LUT R2, R2, 0x600000, RZ, 0xc0, !PT ;  /* 0x0060000002027812 */ /* 0x000fe200078ec0ff */
[----:B------:R-:W-:Y:S01]  /*4ab0*/  ULEA UR4, UR5, UR4, 0x18 ;  /* 0x0000000405047291 */ /* 0x000fe2000f8ec0ff */
[----:B------:R-:W-:Y:S01]  /*4ac0*/  STL [R1+0x4], RZ ;  /* 0x000004ff01007387 */ /* 0x000fe20000100800 */
[----:B------:R-:W1:Y:S01]  /*4ad0*/  LDCU UR42, c[0x0][0xb0c] ;  /* 0x00016180ff2a77ac */ /* 0x000e620008000800 */
[----:B------:R-:W2:Y:S01]  /*4ae0*/  LDCU UR62, c[0x0][0xb20] ;  /* 0x00016400ff3e77ac */ /* 0x000ea20008000800 */
[----:B------:R-:W3:Y:S01]  /*4af0*/  LDCU UR39, c[0x0][0xb30] ;  /* 0x00016600ff2777ac */ /* 0x000ee20008000800 */
[----:B------:R-:W4:Y:S04]  /*4b00*/  LDCU.64 UR56, c[0x0][0x888] ;  /* 0x00011100ff3877ac */ /* 0x000f280008000a00 */
[----:B------:R-:W1:Y:S01]  /*4b10*/  LDS R3, [UR4+0xe0] ;  /* 0x0000e004ff037984 */ /* 0x000e620008000800 */
[----:B------:R-:W1:Y:S01]  /*4b20*/  LDCU.64 UR40, c[0x0][0xb28] ;  /* 0x00016500ff2877ac */ /* 0x000e620008000a00 */
[----:B------:R-:W1:Y:S01]  /*4b30*/  LDCU.128 UR52, c[0x0][0xb10] ;  /* 0x00016200ff3477ac */ /* 0x000e620008000c00 */
[----:B------:R-:W-:Y:S01]  /*4b40*/  UMOV UR43, URZ ;  /* 0x000000ff002b7c82 */ /* 0x000fe20008000000 */
[----:B------:R-:W-:Y:S01]  /*4b50*/  UMOV UR50, URZ ;  /* 0x000000ff00327c82 */ /* 0x000fe20008000000 */
[----:B------:R-:W-:Y:S01]  /*4b60*/  UMOV UR18, URZ ;  /* 0x000000ff00127c82 */ /* 0x000fe20008000000 */
[----:B------:R-:W-:Y:S01]  /*4b70*/  UMOV UR49, URZ ;  /* 0x000000ff00317c82 */ /* 0x000fe20008000000 */
[----:B-1234-:R-:W-:-:S07]  /*4b80*/  IADD3 R2, PT, PT, R3, R2, RZ ;  /* 0x0000000203027210 */ /* 0x01efce0007ffe0ff */
.L_x_94:
[----:B-1----:R-:W1:Y:S01]  /*4b90*/  S2UR UR61, SR_CgaCtaId ;  /* 0x00000000003d79c3 */ /* 0x002e620000008800 */
[----:B------:R-:W-:Y:S01]  /*4ba0*/  UMOV UR44, 0x400 ;  /* 0x00000400002c7882 */ /* 0x000fe20000000000 */
[----:B------:R-:W-:Y:S04]  /*4bb0*/  MOV R0, UR49 ;  /* 0x0000003100007c02 */ /* 0x000fe80008000f00 */
[----:B------:R-:W-:Y:S01]  /*4bc0*/  SHF.L.U32 R3, R0, 0x1f, RZ ;  /* 0x0000001f00037819 */ /* 0x000fe200000006ff */
[----:B-1----:R-:W-:Y:S04]  /*4bd0*/  ULEA UR44, UR61, UR44, 0x18 ;  /* 0x0000002c3d2c7291 */ /* 0x002fe8000f8ec0ff */
[----:B------:R-:W-:Y:S09]  /*4be0*/  ULEA UR4, UR18, UR44, 0x3 ;  /* 0x0000002c12047291 */ /* 0x000ff2000f8e18ff */
[----:B------:R-:W1:Y:S02]  /*4bf0*/  SYNCS.PHASECHK.TRANS64.TRYWAIT P0, [UR4+0x40], R3 ;  /* 0x00004003ff0075a7 */ /* 0x000e640008001104 */
[----:B-1----:R-:W-:Y:S05]  /*4c00*/  @!P0 BRA `(.L_x_74) ;  /* 0x0000005000948947 */ /* 0x002fea0003800000 */
.L_x_121:
[----:B------:R-:W-:Y:S02]  /*4c10*/  ULEA UR5, UR18, UR44, 0x4 ;  /* 0x0000002c12057291 */ /* 0x000fe4000f8e20ff */
[----:B------:R-:W-:Y:S01]  /*4c20*/  UIADD3 UR4, UPT, UPT, UR4, 0x50, URZ ;  /* 0x0000005004047890 */ /* 0x000fe2000fffe0ff */
[----:B------:R-:W2:Y:S03]  /*4c30*/  LDCU UR10, c[0x0][0xb24] ;  /* 0x00016480ff0a77ac */ /* 0x000ea60008000800 */
[----:B------:R-:W-:Y:S03]  /*4c40*/  UPRMT UR4, URZ, 0x654, UR4 ;  /* 0x00000654ff047896 */ /* 0x000fe60008000004 */
[----:B------:R-:W3:Y:S01]  /*4c50*/  LDS.128 R4, [UR5+0xc0] ;  /* 0x0000c005ff047984 */ /* 0x000ee20008000c00 */
[----:B------:R-:W-:Y:S01]  /*4c60*/  @!PT LDS RZ, [RZ] ;  /* 0x00000000fffff984 */ /* 0x000fe20000000800 */
[----:B------:R-:W-:Y:S01]  /*4c70*/  @!PT LDS RZ, [RZ] ;  /* 0x00000000fffff984 */ /* 0x000fe20000000800 */
[----:B------:R-:W-:Y:S01]  /*4c80*/  @!PT LDS RZ, [RZ] ;  /* 0x00000000fffff984 */ /* 0x000fe20000000800 */
[----:B------:R-:W-:Y:S01]  /*4c90*/  @!PT LDS RZ, [RZ] ;  /* 0x00000000fffff984 */ /* 0x000fe20000000800 */
[----:B------:R4:W-:Y:S07]  /*4ca0*/  MEMBAR.ALL.CTA ;  /* 0x0000000000007992 */ /* 0x0009ee0000008000 */
[----:B----4-:R-:W4:Y:S02]  /*4cb0*/  FENCE.VIEW.ASYNC.S ;  /* 0x00000000000073c6 */ /* 0x010f240000000000 */
[----:B----4-:R-:W-:Y:S01]  /*4cc0*/  SYNCS.ARRIVE.TRANS64.RED.A1T0 RZ, [UR4], RZ ;  /* 0x000000ffffff79a7 */ /* 0x010fe20008100404 */
[----:B---3--:R-:W-:Y:S11]  /*4cd0*/  LOP3.LUT P0, RZ, R6, 0x1, RZ, 0xc0, !PT ;  /* 0x0000000106ff7812 */ /* 0x008ff6000780c0ff */
[----:B------:R-:W-:Y:S02]  /*4ce0*/  @!UPT UIADD3 URZ, UPT, UPT, URZ, URZ, URZ ;  /* 0x000000fffffff290 */ /* 0x000fe4000fffe0ff */
[----:B------:R-:W-:Y:S01]  /*4cf0*/  VOTEU.ANY UP0, P0 ;  /* 0x0000000000ff7886 */ /* 0x000fe20000000100 */
[----:B------:R-:W-:Y:S01]  /*4d00*/  PLOP3.LUT P3, PT, PT, PT, UP0, 0x80, 0x8 ;  /* 0x000000000008781c */ /* 0x000fe20003f6f008 */
[----:B------:R-:W-:Y:S01]  /*4d10*/  UP2UR UR48, UPR, URZ, 0x1 ;  /* 0x00000001ff307883 */ /* 0x000fe20008000000 */
[----:B------:R-:W-:Y:S02]  /*4d20*/  PLOP3.LUT P1, PT, PT, PT, UP0, 0x80, 0x8 ;  /* 0x000000000008781c */ /* 0x000fe40003f2f008 */
[----:B------:R-:W-:Y:S02]  /*4d30*/  PLOP3.LUT P2, PT, PT, PT, UP0, 0x80, 0x8 ;  /* 0x000000000008781c */ /* 0x000fe40003f4f008 */
[----:B------:R-:W-:Y:S01]  /*4d40*/  PLOP3.LUT P0, PT, PT, PT, UP0, 0x80, 0x8 ;  /* 0x000000000008781c */ /* 0x000fe20003f0f008 */
[----:B--2---:R-:W-:Y:S06]  /*4d50*/  UISETP.GE.AND UP0, UPT, UR10, 0x1, UPT ;  /* 0x000000010a00788c */ /* 0x004fec000bf06270 */
[----:B-1----:R-:W-:Y:S02]  /*4d60*/  @P3 MOV R3, R4 ;  /* 0x0000000400033202 */ /* 0x002fe40000000f00 */
[----:B------:R-:W-:Y:S02]  /*4d70*/  @P1 LOP3.LUT R0, R5, 0xffff, RZ, 0xc0, !PT ;  /* 0x0000ffff05001812 */ /* 0x000fe400078ec0ff */
[----:B------:R-:W-:Y:S02]  /*4d80*/  @P2 R2UR UR38, R3 ;  /* 0x00000000032622ca */ /* 0x000fe400000e0000 */
[----:B------:R-:W-:Y:S01]  /*4d90*/  @P0 R2UR UR37, R0 ;  /* 0x00000000002502ca */ /* 0x000fe200000e0000 */
[----:B------:R-:W-:Y:S03]  /*4da0*/  @!UPT UIADD3 URZ, UPT, UPT, URZ, URZ, URZ ;  /* 0x000000fffffff290 */ /* 0x000fe6000fffe0ff */
[----:B------:R-:W-:Y:S11]  /*4db0*/  BRA.U !UP0, `(.L_x_75) ;  /* 0x0000000108c87547 */ /* 0x000ff6000b800000 */
[----:B------:R-:W1:Y:S01]  /*4dc0*/  LDCU UR7, c[0x0][0x370] ;  /* 0x00006e00ff0777ac */ /* 0x000e620008000800 */
[----:B------:R-:W2:Y:S01]  /*4dd0*/  LDCU UR4, c[0x0][0x374] ;  /* 0x00006e80ff0477ac */ /* 0x000ea20008000800 */
[----:B------:R-:W-:Y:S02]  /*4de0*/  UISETP.NE.AND UP0, UPT, UR54, 0x1, UPT ;  /* 0x000000013600788c */ /* 0x000fe4000bf05270 */
[----:B------:R-:W-:Y:S02]  /*4df0*/  UIMAD.WIDE.U32 UR12, UR37, UR55, URZ ;  /* 0x00000037250c72a5 */ /* 0x000fe4000f8e00ff */
[----:B------:R-:W-:Y:S02]  /*4e00*/  UISETP.NE.AND UP1, UPT, UR42, 0x1, UPT ;  /* 0x000000012a00788c */ /* 0x000fe4000bf25270 */
[----:B------:R-:W-:Y:S02]  /*4e10*/  UISETP.NE.AND UP2, UPT, UR10, 0x1, UPT ;  /* 0x000000010a00788c */ /* 0x000fe4000bf45270 */
[----:B------:R-:W-:Y:S02]  /*4e20*/  UIMAD.WIDE.U32 UR16, UR38, UR52, URZ ;  /* 0x00000034261072a5 */ /* 0x000fe4000f8e00ff */
[----:B-1----:R-:W-:Y:S02]  /*4e30*/  UIMAD.WIDE.U32 UR14, UR7, UR52, URZ ;  /* 0x00000034070e72a5 */ /* 0x002fe4000f8e00ff */
[----:B--2---:R-:W-:Y:S07]  /*4e40*/  UIMAD.WIDE.U32 UR8, UR4, UR55, URZ ;  /* 0x00000037040872a5 */ /* 0x004fee000f8e00ff */
[----:B------:R-:W-:Y:S02]  /*4e50*/  UMOV UR5, UR9 ;  /* 0x0000000900057c82 */ /* 0x000fe40008000000 */
[----:B------:R-:W-:Y:S03]  /*4e60*/  @UP0 USHF.R.U32.HI UR4, URZ, UR62, UR5 ;  /* 0x0000003eff040299 */ /* 0x000fe60008011605 */
[----:B------:R-:W-:Y:S01]  /*4e70*/  UMOV UR5, UR13 ;  /* 0x0000000d00057c82 */ /* 0x000fe20008000000 */
[----:B------:R-:W-:Y:S02]  /*4e80*/  UIMAD.WIDE.U32 UR8, UR4, UR40, URZ ;  /* 0x00000028040872a5 */ /* 0x000fe4000f8e00ff */
[----:B------:R-:W-:Y:S03]  /*4e90*/  USHF.R.U32.HI UR6, URZ, UR62, UR5 ;  /* 0x0000003eff067299 */ /* 0x000fe60008011605 */
[----:B------:R-:W-:Y:S01]  /*4ea0*/  UMOV UR5, UR15 ;  /* 0x0000000f00057c82 */ /* 0x000fe20008000000 */
[----:B------:R-:W-:Y:S02]  /*4eb0*/  USEL UR6, UR37, UR6, !UP0 ;  /* 0x0000000625067287 */ /* 0x000fe4000c000000 */
[----:B------:R-:W-:Y:S01]  /*4ec0*/  @UP1 USHF.R.U32.HI UR7, URZ, UR53, UR5 ;  /* 0x00000035ff071299 */ /* 0x000fe20008011605 */
[----:B------:R-:W-:Y:S02]  /*4ed0*/  UMOV UR8, UR9 ;  /* 0x0000000900087c82 */ /* 0x000fe40008000000 */
[----:B------:R-:W-:Y:S01]  /*4ee0*/  UMOV UR5, UR17 ;  /* 0x0000001100057c82 */ /* 0x000fe20008000000 */
[----:B------:R-:W-:Y:S02]  /*4ef0*/  UIMAD.WIDE.U32 UR12, UR7, UR40, URZ ;  /* 0x00000028070c72a5 */ /* 0x000fe4000f8e00ff */
[----:B------:R-:W-:Y:S02]  /*4f00*/  @UP2 USHF.R.U32.HI UR4, URZ, UR41, UR8 ;  /* 0x00000029ff042299 */ /* 0x000fe40008011608 */
[----:B------:R-:W-:Y:S02]  /*4f10*/  USHF.R.U32.HI UR5, URZ, UR53, UR5 ;  /* 0x00000035ff057299 */ /* 0x000fe40008011605 */
[----:B------:R-:W-:Y:S02]  /*4f20*/  UIMAD UR4, UR10, UR4, URZ ;  /* 0x000000040a0472a4 */ /* 0x000fe4000f8e02ff */
[----:B------:R-:W-:Y:S02]  /*4f30*/  USEL UR5, UR38, UR5, !UP1 ;  /* 0x0000000526057287 */ /* 0x000fe4000c800000 */
[----:B------:R-:W-:Y:S01]  /*4f40*/  UISETP.GE.AND UP0, UPT, UR6, UR4, UPT ;  /* 0x000000040600728c */ /* 0x000fe2000bf06270 */
[----:B------:R-:W-:Y:S01]  /*4f50*/  UMOV UR8, UR13 ;  /* 0x0000000d00087c82 */ /* 0x000fe20008000000 */
[----:B------:R-:W-:Y:S02]  /*4f60*/  UIMAD.WIDE.U32 UR12, UR6, UR40, URZ ;  /* 0x00000028060c72a5 */ /* 0x000fe4000f8e00ff */
[----:B------:R-:W-:Y:S04]  /*4f70*/  @UP2 USHF.R.U32.HI UR7, URZ, UR41, UR8 ;  /* 0x00000029ff072299 */ /* 0x000fe80008011608 */
[----:B------:R-:W-:Y:S01]  /*4f80*/  UIMAD UR8, UR10, UR7, URZ ;  /* 0x000000070a0872a4 */ /* 0x000fe2000f8e02ff */
[----:B------:R-:W-:Y:S03]  /*4f90*/  UMOV UR4, UR13 ;  /* 0x0000000d00047c82 */ /* 0x000fe60008000000 */
[----:B------:R-:W-:Y:S02]  /*4fa0*/  UISETP.GE.OR UP0, UPT, UR5, UR8, UP0 ;  /* 0x000000080500728c */ /* 0x000fe40008706670 */
[----:B------:R-:W-:Y:S02]  /*4fb0*/  USHF.R.U32.HI UR4, URZ, UR41, UR4 ;  /* 0x00000029ff047299 */ /* 0x000fe40008011604 */
[----:B------:R-:W-:Y:S02]  /*4fc0*/  UIMAD.WIDE.U32 UR8, UR5, UR40, URZ ;  /* 0x00000028050872a5 */ /* 0x000fe4000f8e00ff */
[----:B------:R-:W-:Y:S02]  /*4fd0*/  USEL UR12, UR6, UR4, !UP2 ;  /* 0x00000004060c7287 */ /* 0x000fe4000d000000 */
[----:B------:R-:W-:Y:S02]  /*4fe0*/  UIADD3 UR8, UPT, UPT, -UR5, URZ, URZ ;  /* 0x000000ff05087290 */ /* 0x000fe4000fffe1ff */
[----:B------:R-:W-:Y:S01]  /*4ff0*/  UIADD3 UR11, UPT, UPT, -UR12, URZ, URZ ;  /* 0x000000ff0c0b7290 */ /* 0x000fe2000fffe1ff */
[----:B------:R-:W-:Y:S01]  /*5000*/  @!UP0 UMOV UR4, UR9 ;  /* 0x0000000900048c82 */ /* 0x000fe20008000000 */
[----:B------:R-:W-:Y:S02]  /*5010*/  UIADD3 UR9, UPT, UPT, -UR6, URZ, URZ ;  /* 0x000000ff06097290 */ /* 0x000fe4000fffe1ff */
[----:B------:R-:W-:Y:S02]  /*5020*/  @!UP0 USHF.R.U32.HI UR4, URZ, UR41, UR4 ;  /* 0x00000029ff048299 */ /* 0x000fe40008011604 */
[----:B------:R-:W-:Y:S02]  /*5030*/  UIMAD UR11, UR10, UR11, UR6 ;  /* 0x0000000b0a0b72a4 */ /* 0x000fe4000f8e0206 */
[----:B------:R-:W-:Y:S04]  /*5040*/  @!UP0 USEL UR4, UR5, UR4, !UP2 ;  /* 0x0000000405048287 */ /* 0x000fe8000d000000 */
[----:B------:R-:W-:Y:S02]  /*5050*/  @!UP0 UIMAD UR11, UR7, UR11, UR4 ;  /* 0x0000000b070b82a4 */ /* 0x000fe4000f8e0204 */
[----:B------:R-:W-:Y:S02]  /*5060*/  @!UP0 UIADD3 UR12, UPT, UPT, UR12, -UR4, URZ ;  /* 0x800000040c0c8290 */ /* 0x000fe4000fffe0ff */
[----:B------:R-:W-:Y:S02]  /*5070*/  UIMAD UR7, UR42, UR8, UR38 ;  /* 0x000000082a0772a4 */ /* 0x000fe4000f8e0226 */
[----:B------:R-:W-:Y:S02]  /*5080*/  @!UP0 UIMAD UR6, UR12, UR10, UR5 ;  /* 0x0000000a0c0682a4 */ /* 0x000fe4000f8e0205 */
[----:B------:R-:W-:Y:S01]  /*5090*/  UIMAD UR4, UR54, UR9, UR37 ;  /* 0x00000009360472a4 */ /* 0x000fe2000f8e0225 */
[----:B------:R-:W-:Y:S02]  /*50a0*/  @!UP0 UMOV UR5, UR11 ;  /* 0x0000000b00058c82 */ /* 0x000fe40008000000 */
[----:B------:R-:W-:Y:S02]  /*50b0*/  UIMAD UR38, UR5, UR42, UR7 ;  /* 0x0000002a052672a4 */ /* 0x000fe4000f8e0207 */
[----:B------:R-:W-:Y:S11]  /*50c0*/  UIMAD UR37, UR6, UR54, UR4 ;  /* 0x00000036062572a4 */ /* 0x000ff6000f8e0204 */
[----:B------:R-:W-:Y:S01]  /*50d0*/  @!UPT UIADD3 URZ, UPT, UPT, URZ, URZ, URZ ;  /* 0x000000fffffff290 */ /* 0x000fe2000fffe0ff */
.L_x_75:
[----:B------:R-:W-:Y:S02]  /*50e0*/  UISETP.NE.AND UP0, UPT, UR39, 0x1, UPT ;  /* 0x000000012700788c */ /* 0x000fe4000bf05270 */
[----:B------:R-:W-:Y:S02]  /*50f0*/  UISETP.NE.AND UP1, UPT, UR48, URZ, UPT ;  /* 0x000000ff3000728c */ /* 0x000fe4000bf25270 */
[----:B------:R-:W-:Y:S04]  /*5100*/  UIADD3 UR45, UPT, UPT, UR18, 0x1, URZ ;  /* 0x00000001122d7890 */ /* 0x000fe8000fffe0ff */
[----:B------:R-:W-:Y:S02]  /*5110*/  PLOP3.LUT P1, PT, PT, PT, UP1, 0x80, 0x8 ;  /* 0x000000000008781c */ /* 0x000fe40003f2f018 */
[----:B------:R-:W-:Y:S01]  /*5120*/  PLOP3.LUT P0, PT, PT, PT, UP1, 0x80, 0x8 ;  /* 0x000000000008781c */ /* 0x000fe20003f0f018 */
[----:B------:R-:W1:Y:S01]  /*5130*/  @!UP0 LDCU.128 UR12, c[0x0][0xb10] ;  /* 0x00016200ff0c87ac */ /* 0x000e620008000c00 */
[----:B------:R-:W2:Y:S09]  /*5140*/  @!UP0 LDCU UR5, c[0x0][0xb0c] ;  /* 0x00016180ff0587ac */ /* 0x000eb20008000800 */
[----:B------:R-:W-:Y:S01]  /*5150*/  @P1 SHF.R.U32.HI R4, RZ, 0x10, R5 ;  /* 0x00000010ff041819 */ /* 0x000fe20000011605 */
[----:B------:R-:W3:Y:S03]  /*5160*/  @!UP0 LDCU UR10, c[0x0][0xb20] ;  /* 0x00016400ff0a87ac */ /* 0x000ee60008000800 */
[----:B------:R-:W-:Y:S01]  /*5170*/  @P0 R2UR UR51, R4 ;  /* 0x00000000043302ca */ /* 0x000fe200000e0000 */
[----:B-1----:R-:W-:Y:S02]  /*5180*/  UIMAD.WIDE.U32 UR8, UR38, UR12, URZ ;  /* 0x0000000c260872a5 */ /* 0x002fe4000f8e00ff */
[----:B------:R-:W-:Y:S02]  /*5190*/  UIMAD.WIDE.U32 UR6, UR37, UR15, URZ ;  /* 0x0000000f250672a5 */ /* 0x000fe4000f8e00ff */
[----:B------:R-:W-:Y:S03]  /*51a0*/  @!UP0 UISETP.NE.AND UP1, UPT, UR14, 0x1, UPT ;  /* 0x000000010e00888c */ /* 0x000fe6000bf25270 */
[----:B------:R-:W-:Y:S01]  /*51b0*/  @!UP0 UMOV UR4, UR9 ;  /* 0x0000000900048c82 */ /* 0x000fe20008000000 */
[----:B--2---:R-:W-:Y:S02]  /*51c0*/  @!UP0 UISETP.NE.AND UP2, UPT, UR5, 0x1, UPT ;  /* 0x000000010500888c */ /* 0x004fe4000bf45270 */
[----:B------:R-:W-:Y:S01]  /*51d0*/  @!UP0 USHF.R.U32.HI UR4, URZ, UR13, UR4 ;  /* 0x0000000dff048299 */ /* 0x000fe20008011604 */
[----:B------:R-:W-:Y:S02]  /*51e0*/  @!UP0 UMOV UR6, UR7 ;  /* 0x0000000700068c82 */ /* 0x000fe40008000000 */
[----:B---3--:R-:W-:Y:S02]  /*51f0*/  @!UP0 USHF.R.U32.HI UR6, URZ, UR10, UR6 ;  /* 0x0000000aff068299 */ /* 0x008fe40008011606 */
[----:B------:R-:W-:Y:S02]  /*5200*/  @!UP0 USEL UR7, UR38, UR4, !UP2 ;  /* 0x0000000426078287 */ /* 0x000fe4000d000000 */
[----:B------:R-:W-:Y:S04]  /*5210*/  @!UP0 USEL UR6, UR37, UR6, !UP1 ;  /* 0x0000000625068287 */ /* 0x000fe8000c800000 */
[----:B------:R-:W-:Y:S02]  /*5220*/  @!UP0 UIADD3 UR4, UPT, UPT, -UR7, UR6, URZ ;  /* 0x0000000607048290 */ /* 0x000fe4000fffe1ff */
[----:B------:R-:W-:Y:S02]  /*5230*/  @!UP0 UIADD3 UR6, UPT, UPT, UR7, -UR6, URZ ;  /* 0x8000000607068290 */ /* 0x000fe4000fffe0ff */
[----:B------:R-:W-:Y:S02]  /*5240*/  UIADD3 UR7, UPT, UPT, UR44, 0x100, URZ ;  /* 0x000001002c077890 */ /* 0x000fe4000fffe0ff */
[----:B------:R-:W-:Y:S02]  /*5250*/  @!UP0 UIMAD UR38, UR4, UR5, UR38 ;  /* 0x00000005042682a4 */ /* 0x000fe4000f8e0226 */
[----:B------:R-:W-:Y:S02]  /*5260*/  @!UP0 UIMAD UR37, UR6, UR14, UR37 ;  /* 0x0000000e062582a4 */ /* 0x000fe4000f8e0225 */
[----:B------:R-:W-:Y:S09]  /*5270*/  ULOP3.LUT UP0, URZ, UR7, 0x90, URZ, 0xc0, !UPT ;  /* 0x0000009007ff7892 */ /* 0x000ff2000f80c0ff */
[----:B------:R-:W-:Y:S05]  /*5280*/  BRA.U !UP0, `(.L_x_76) ;  /* 0x0000000108407547 */ /* 0x000fea000b800000 */
[----:B------:R-:W1:Y:S01]  /*5290*/  LDCU.64 UR8, c[0x4][0x80] ;  /* 0x01001000ff0877ac */ /* 0x000e620008000a00 */
[----:B------:R-:W-:Y:S01]  /*52a0*/  MOV R15, 0x0 ;  /* 0x00000000000f7802 */ /* 0x000fe20000000f00 */
[----:B------:R-:W-:Y:S02]  /*52b0*/  HFMA2 R12, -RZ, RZ, 0, 5.9604644775390625e-08 ;  /* 0x00000001ff0c7431 */ /* 0x000fe400000001ff */
[----:B------:R-:W-:Y:S02]  /*52c0*/  IMAD.MOV.U32 R8, RZ, RZ, 0x70 ;  /* 0x00000070ff087424 */ /* 0x000fe400078e00ff */
[----:B------:R-:W-:Y:S01]  /*52d0*/  IMAD.MOV.U32 R13, RZ, RZ, RZ ;  /* 0x000000ffff0d7224 */ /* 0x000fe200078e00ff */
[----:B------:R-:W2:Y:S01]  /*52e0*/  LDCU.64 UR6, c[0x4][0x88] ;  /* 0x01001100ff0677ac */ /* 0x000ea20008000a00 */
[----:B------:R-:W3:Y:S01]  /*52f0*/  LDC.64 R14, c[0x4][R15] ;  /* 0x010000000f0e7b82 */ /* 0x000ee20000000a00 */
[----:B------:R-:W4:Y:S01]  /*5300*/  LDCU.64 UR4, c[0x4][0x8] ;  /* 0x01000100ff0477ac */ /* 0x000f220008000a00 */
[----:B-1----:R-:W-:Y:S01]  /*5310*/  MOV R5, UR9 ;  /* 0x0000000900057c02 */ /* 0x002fe20008000f00 */
[----:B------:R-:W-:Y:S01]  /*5320*/  IMAD.U32 R4, RZ, RZ, UR8 ;  /* 0x00000008ff047e24 */ /* 0x000fe2000f8e00ff */
[----:B--2---:R-:W-:Y:S01]  /*5330*/  MOV R7, UR7 ;  /* 0x0000000700077c02 */ /* 0x004fe20008000f00 */
[----:B------:R-:W-:Y:S01]  /*5340*/  IMAD.U32 R6, RZ, RZ, UR6 ;  /* 0x00000006ff067e24 */ /* 0x000fe2000f8e00ff */
[----:B----4-:R-:W-:Y:S01]  /*5350*/  MOV R11, UR5 ;  /* 0x00000005000b7c02 */ /* 0x010fe20008000f00 */
[----:B------:R-:W-:Y:S02]  /*5360*/  IMAD.U32 R10, RZ, RZ, UR4 ;  /* 0x00000004ff0a7e24 */ /* 0x000fe4000f8e00ff */
[----:B------:R-:W-:Y:S07]  /*5370*/  LEPC R20, `(.L_x_76) ;  /* 0x000000001014794e */ /* 0x000fee0000000000 */
[----:B---3-5:R-:W-:Y:S05]  /*5380*/  CALL.ABS.NOINC R14 ;  /* 0x000000000e007343 */ /* 0x028fea0003c00000 */
.L_x_76:
[----:B------:R-:W-:Y:S04]  /*5390*/  UIADD3 UR4, UPT, UPT, UR44, 0x5100, URZ ;  /* 0x000051002c047890 */ /* 0x000fe8000fffe0ff */
        /* <DEDUP_REMOVED lines=18> */
.L_x_77:
[----:B------:R-:W-:Y:S01]  /*54c0*/  PLOP3.LUT P1, PT, PT, PT, PT, 0x8, 0x80 ;  /* 0x000000000080781c */ /* 0x000fe20003f2e170 */
[----:B------:R-:W-:Y:S01]  /*54d0*/  UISETP.NE.AND UP1, UPT, UR60, URZ, UPT ;  /* 0x000000ff3c00728c */ /* 0x000fe2000bf25270 */
[----:B------:R1:W5:Y:S01]  /*54e0*/  LDL R16, [R1] ;  /* 0x0000000001107983 */ /* 0x0003620000100800 */
[----:B------:R-:W2:Y:S04]  /*54f0*/  LDC.64 R6, c[0x0][0x890] ;  /* 0x00022400ff067b82 */ /* 0x000ea80000000a00 */
[----:B------:R-:W-:Y:S04]  /*5500*/  PLOP3.LUT P0, PT, PT, PT, UP1, 0x80, 0x8 ;  /* 0x000000000008781c */ /* 0x000fe80003f0f018 */
[----:B------:R-:W3:Y:S01]  /*5510*/  LDC.64 R4, c[0x0][0x8b0] ;  /* 0x00022c00ff047b82 */ /* 0x000ee20000000a00 */
[----:B------:R-:W4:Y:S01]  /*5520*/  @UP1 LDCU.64 UR4, c[0x0][0x888] ;  /* 0x00011100ff0417ac */ /* 0x000f220008000a00 */
[----:B--2---:R-:W-:Y:S01]  /*5530*/  ISETP.NE.U32.AND P3, PT, R6, RZ, PT ;  /* 0x000000ff0600720c */ /* 0x004fe20003f65070 */
[----:B----4-:R-:W-:Y:S03]  /*5540*/  @UP1 UISETP.NE.U32.AND UP0, UPT, UR4, URZ, UPT ;  /* 0x000000ff0400128c */ /* 0x010fe6000bf05070 */
[----:B------:R-:W-:Y:S02]  /*5550*/  ISETP.NE.AND.EX P3, PT, R7, RZ, PT, P3 ;  /* 0x000000ff0700720c */ /* 0x000fe40003f65330 */
[----:B---3--:R-:W-:Y:S01]  /*5560*/  ISETP.NE.U32.AND P4, PT, R4, RZ, PT ;  /* 0x000000ff0400720c */ /* 0x008fe20003f85070 */
[----:B------:R-:W-:Y:S01]  /*5570*/  @UP1 UISETP.NE.AND.EX UP0, UPT, UR5, URZ, UPT, UP0 ;  /* 0x000000ff0500128c */ /* 0x000fe2000bf05300 */
[----:B------:R-:W-:Y:S02]  /*5580*/  @P0 PLOP3.LUT P1, PT, P3, PT, PT, 0x80, 0x8 ;  /* 0x000000000008081c */ /* 0x000fe40001f2f070 */
[----:B------:R-:W-:Y:S01]  /*5590*/  ISETP.NE.AND.EX P4, PT, R5, RZ, PT, P4 ;  /* 0x000000ff0500720c */ /* 0x000fe20003f85340 */
[----:B------:R-:W-:Y:S06]  /*55a0*/  @UP1 USEL UR4, URZ, 0xffffffff, UP0 ;  /* 0xffffffffff041887 */ /* 0x000fec0008000000 */
[----:B-1----:R-:W-:Y:S06]  /*55b0*/  @!P3 BRA `(.L_x_78) ;  /* 0x00000000003cb947 */ /* 0x002fec0003800000 */
[----:B------:R-:W1:Y:S01]  /*55c0*/  LDC.64 R8, c[0x0][0x888] ;  /* 0x00022200ff087b82 */ /* 0x000e620000000a00 */
[----:B------:R-:W2:Y:S01]  /*55d0*/  LDCU.64 UR6, c[0x0][0x358] ;  /* 0x00006b00ff0677ac */ /* 0x000ea20008000a00 */
[----:B------:R-:W-:Y:S01]  /*55e0*/  IMAD.MOV.U32 R0, RZ, RZ, 0x1 ;  /* 0x00000001ff007424 */ /* 0x000fe200078e00ff */
[----:B-1----:R-:W-:Y:S04]  /*55f0*/  ISETP.NE.U32.AND P2, PT, R8, RZ, PT ;  /* 0x000000ff0800720c */ /* 0x002fe80003f45070 */
[----:B------:R-:W-:Y:S11]  /*5600*/  ISETP.NE.AND.EX P2, PT, R9, RZ, PT, P2 ;  /* 0x000000ff0900720c */ /* 0x000ff60003f45320 */
[----:B------:R-:W-:Y:S02]  /*5610*/  @!UPT UIADD3 URZ, UPT, UPT, URZ, URZ, URZ ;  /* 0x000000fffffff290 */ /* 0x000fe4000fffe0ff */
[----:B------:R-:W1:Y:S01]  /*5620*/  @P2 LDC.64 R8, c[0x0][0x888] ;  /* 0x00022200ff082b82 */ /* 0x000e620000000a00 */
[----:B------:R-:W-:Y:S04]  /*5630*/  @P2 IMAD R3, R6, UR36, RZ ;  /* 0x0000002406032c24 */ /* 0x000fe8000f8e02ff */
[----:B-1----:R-:W-:Y:S04]  /*5640*/  @P2 IMAD.WIDE R8, R3, 0x4, R8 ;  /* 0x0000000403082825 */ /* 0x002fe800078e0208 */
[----:B------:R-:W-:Y:S01]  /*5650*/  IMAD.MOV.U32 R3, RZ, RZ, 0x1 ;  /* 0x00000001ff037424 */ /* 0x000fe200078e00ff */
[----:B--2--5:R1:W5:Y:S04]  /*5660*/  @P2 LDG.E R154, desc[UR6][R8.64] ;  /* 0x00000006089a2981 */ /* 0x024368000c1e1900 */
[----:B------:R-:W-:Y:S04]  /*5670*/  @P2 PRMT R16, R3, 0x7610, R16 ;  /* 0x0000761003102816 */ /* 0x000fe80000000010 */
[----:B------:R-:W-:Y:S05]  /*5680*/  @!P2 PRMT R16, R0, 0x7610, R16 ;  /* 0x000076100010a816 */ /* 0x000fea0000000010 */
[----:B------:R1:W-:Y:S02]  /*5690*/  STL.S16 [R1], R16 ;  /* 0x0000001001007387 */ /* 0x0003e40000100600 */
[----:B-1----:R-:W2:Y:S02]  /*56a0*/  @!P2 LDC R154, c[0x0][0x880] ;  /* 0x00022000ff9aab82 */ /* 0x002ea40000000800 */
.L_x_78:
[----:B------:R-:W-:Y:S05]  /*56b0*/  @!P4 BRA `(.L_x_79) ;  /* 0x000000000028c947 */ /* 0x000fea0003800000 */
[----:B------:R-:W1:Y:S01]  /*56c0*/  LDC.64 R6, c[0x0][0x8a8] ;  /* 0x00022a00ff067b82 */ /* 0x000e620000000a00 */
[----:B------:R-:W3:Y:S01]  /*56d0*/  LDCU.64 UR6, c[0x0][0x358] ;  /* 0x00006b00ff0677ac */ /* 0x000ee20008000a00 */
[----:B-1----:R-:W-:Y:S04]  /*56e0*/  ISETP.NE.U32.AND P2, PT, R6, RZ, PT ;  /* 0x000000ff0600720c */ /* 0x002fe80003f45070 */
[----:B------:R-:W-:Y:S11]  /*56f0*/  ISETP.NE.AND.EX P2, PT, R7, RZ, PT, P2 ;  /* 0x000000ff0700720c */ /* 0x000ff60003f45320 */
[----:B------:R-:W-:Y:S02]  /*5700*/  @!UPT UIADD3 URZ, UPT, UPT, URZ, URZ, URZ ;  /* 0x000000fffffff290 */ /* 0x000fe4000fffe0ff */
[----:B------:R-:W1:Y:S01]  /*5710*/  @P2 LDC.64 R6, c[0x0][0x8a8] ;  /* 0x00022a00ff062b82 */ /* 0x000e620000000a00 */
[----:B------:R-:W-:Y:S04]  /*5720*/  @P2 IMAD R3, R4, UR36, RZ ;  /* 0x0000002404032c24 */ /* 0x000fe8000f8e02ff */
[----:B-1----:R-:W-:Y:S05]  /*5730*/  @P2 IMAD.WIDE R6, R3, 0x4, R6 ;  /* 0x0000000403062825 */ /* 0x002fea00078e0206 */
[----:B---3-5:R1:W5:Y:S02]  /*5740*/  @P2 LDG.E R152, desc[UR6][R6.64] ;  /* 0x0000000606982981 */ /* 0x028364000c1e1900 */
[----:B-1----:R-:W3:Y:S02]  /*5750*/  @!P2 LDC R152, c[0x0][0x8a0] ;  /* 0x00022800ff98ab82 */ /* 0x002ee40000000800 */
.L_x_79:
[----:B------:R-:W4:Y:S01]  /*5760*/  LDL R7, [R1+0x4] ;  /* 0x0000040001077983 */ /* 0x000f220000100800 */
[----:B--2--5:R-:W-:Y:S01]  /*5770*/  @P0 ISETP.NE.AND P4, PT, R154, RZ, PT ;  /* 0x000000ff9a00020c */ /* 0x024fe20003f85270 */
[----:B------:R-:W-:Y:S01]  /*5780*/  IMAD.U32 R3, RZ, RZ, UR4 ;  /* 0x00000004ff037e24 */ /* 0x000fe2000f8e00ff */
[----:B------:R-:W-:Y:S01]  /*5790*/  @P0 LOP3.LUT P2, RZ, R16, 0xff, RZ, 0xc0, !PT ;  /* 0x000000ff10ff0812 */ /* 0x000fe2000784c0ff */
[----:B------:R-:W-:Y:S01]  /*57a0*/  BSSY B1, `(.L_x_80) ;  /* 0x000006a000017945 */ /* 0x000fe20003800000 */
[----:B------:R-:W-:Y:S02]  /*57b0*/  @P0 SEL R4, RZ, 0xffffffff, P4 ;  /* 0xffffffffff040807 */ /* 0x000fe40002000000 */
[----:B------:R-:W-:Y:S02]  /*57c0*/  CS2R R190, SRZ ;  /* 0x0000000000be7805 */ /* 0x000fe4000001ff00 */
[----:B------:R-:W-:Y:S02]  /*57d0*/  PLOP3.LUT P5, PT, PT, PT, PT, 0x8, 0x80 ;  /* 0x000000000080781c */ /* 0x000fe40003fae170 */
[----:B------:R-:W-:Y:S02]  /*57e0*/  CS2R R188, SRZ ;  /* 0x0000000000bc7805 */ /* 0x000fe4000001ff00 */
[----:B------:R-:W-:Y:S01]  /*57f0*/  @P1 SEL R4, R3, R4, !P2 ;  /* 0x0000000403041207 */ /* 0x000fe20005000000 */
[----:B------:R-:W-:Y:S01]  /*5800*/  IMAD.U32 R3, RZ, RZ, UR50 ;  /* 0x00000032ff037e24 */ /* 0x000fe2000f8e00ff */
[----:B------:R-:W-:Y:S02]  /*5810*/  CS2R R186, SRZ ;  /* 0x0000000000ba7805 */ /* 0x000fe4000001ff00 */
[----:B------:R-:W-:Y:S02]  /*5820*/  CS2R R184, SRZ ;  /* 0x0000000000b87805 */ /* 0x000fe4000001ff00 */
[----:B------:R-:W-:Y:S02]  /*5830*/  @P0 LOP3.LUT R4, R4, 0x1, RZ, 0xc0, !PT ;  /* 0x0000000104040812 */ /* 0x000fe400078ec0ff */
[----:B------:R-:W-:Y:S02]  /*5840*/  CS2R R194, SRZ ;  /* 0x0000000000c27805 */ /* 0x000fe4000001ff00 */
[----:B------:R-:W-:Y:S02]  /*5850*/  SHF.L.U32 R5, R3, 0x1f, RZ ;  /* 0x0000001f03057819 */ /* 0x000fe400000006ff */
[----:B------:R-:W-:Y:S02]  /*5860*/  CS2R R192, SRZ ;  /* 0x0000000000c07805 */ /* 0x000fe4000001ff00 */
[----:B------:R-:W-:Y:S01]  /*5870*/  ISETP.NE.U32.OR P1, PT, R4, 0x1, !P0 ;  /* 0x000000010400780c */ /* 0x000fe20004725470 */
[----:B------:R-:W-:Y:S01]  /*5880*/  IMAD.U32 R4, RZ, RZ, UR43 ;  /* 0x0000002bff047e24 */ /* 0x000fe2000f8e00ff */
[----:B------:R-:W-:Y:S02]  /*5890*/  CS2R R198, SRZ ;  /* 0x0000000000c67805 */ /* 0x000fe4000001ff00 */
[----:B------:R-:W-:Y:S02]  /*58a0*/  CS2R R196, SRZ ;  /* 0x0000000000c47805 */ /* 0x000fe4000001ff00 */
[----:B------:R-:W-:Y:S02]  /*58b0*/  CS2R R182, SRZ ;  /* 0x0000000000b67805 */ /* 0x000fe4000001ff00 */
[----:B------:R-:W-:Y:S02]  /*58c0*/  CS2R R180, SRZ ;  /* 0x0000000000b47805 */ /* 0x000fe4000001ff00 */
[----:B------:R-:W-:Y:S02]  /*58d0*/  LEA R0, R4, UR44, 0x3 ;  /* 0x0000002c04007c11 */ /* 0x000fe4000f8e18ff */
[----:B------:R-:W-:Y:S02]  /*58e0*/  CS2R R178, SRZ ;  /* 0x0000000000b27805 */ /* 0x000fe4000001ff00 */
        /* <DEDUP_REMOVED lines=9> */
[----:B----4-:R-:W-:Y:S04]  /*5980*/  @P1 SHF.L.U32 R6, R7, 0x1f, RZ ;  /* 0x0000001f07061819 */ /* 0x010fe800000006ff */
[----:B------:R-:W1:Y:S01]  /*5990*/  @P1 SYNCS.PHASECHK.TRANS64.TRYWAIT P0, [UR44+0x20], R6 ;  /* 0x00002006ff0015a7 */ /* 0x000e62000800112c */
[----:B------:R2:W4:Y:S01]  /*59a0*/  SYNCS.PHASECHK.TRANS64.TRYWAIT P4, [R0+URZ+0x60], R5 ;  /* 0x00006005000075a7 */ /* 0x00052200080811ff */
[----:B-1----:R-:W-:Y:S01]  /*59b0*/  @P1 PLOP3.LUT P5, PT, P0, PT, PT, 0x8, 0x80 ;  /* 0x000000000080181c */ /* 0x002fe200007ae170 */
[----:B------:R-:W-:Y:S01]  /*59c0*/  @!UPT UIADD3 URZ, UPT, UPT, URZ, URZ, URZ ;  /* 0x000000fffffff290 */ /* 0x000fe2000fffe0ff */
[----:B--2-4-:R-:W-:Y:S11]  /*59d0*/  @!P1 BRA `(.L_x_81) ;  /* 0x0000000400189947 */ /* 0x014ff60003800000 */
[----:B------:R-:W-:Y:S01]  /*59e0*/  ISETP.NE.U32.AND P0, PT, RZ, UR56, PT ;  /* 0x00000038ff007c0c */ /* 0x000fe2000bf05070 */
[----:B------:R-:W-:Y:S01]  /*59f0*/  BSSY B0, `(.L_x_82) ;  /* 0x0000022000007945 */ /* 0x000fe20003800000 */
[----:B------:R-:W-:Y:S02]  /*5a00*/  ISETP.NE.AND P2, PT, R154, RZ, PT ;  /* 0x000000ff9a00720c */ /* 0x000fe40003f45270 */
[----:B------:R-:W-:Y:S02]  /*5a10*/  CS2R R162, SRZ ;  /* 0x0000000000a27805 */ /* 0x000fe4000001ff00 */
[----:B------:R-:W-:Y:S02]  /*5a20*/  ISETP.NE.AND.EX P0, PT, RZ, UR57, PT, P0 ;  /* 0x00000039ff007c0c */ /* 0x000fe4000bf05300 */
[----:B------:R-:W-:Y:S02]  /*5a30*/  CS2R R160, SRZ ;  /* 0x0000000000a07805 */ /* 0x000fe4000001ff00 */
[----:B------:R-:W-:Y:S02]  /*5a40*/  LOP3.LUT P1, RZ, R16, 0xff, RZ, 0xc0, !PT ;  /* 0x000000ff10ff7812 */ /* 0x000fe4000782c0ff */
[----:B------:R-:W-:Y:S02]  /*5a50*/  CS2R R170, SRZ ;  /* 0x0000000000aa7805 */ /* 0x000fe4000001ff00 */
[----:B------:R-:W-:Y:S02]  /*5a60*/  SEL R3, RZ, 0xffffffff, P2 ;  /* 0xffffffffff037807 */ /* 0x000fe40001000000 */
[----:B------:R-:W-:Y:S02]  /*5a70*/  CS2R R168, SRZ ;  /* 0x0000000000a87805 */ /* 0x000fe4000001ff00 */
[----:B------:R-:W-:Y:S02]  /*5a80*/  SEL R4, RZ, 0xffffffff, P0 ;  /* 0xffffffffff047807 */ /* 0x000fe40000000000 */
[----:B------:R-:W-:Y:S02]  /*5a90*/  CS2R R178, SRZ ;  /* 0x0000000000b27805 */ /* 0x000fe4000001ff00 */
[----:B------:R-:W-:Y:S02]  /*5aa0*/  PLOP3.LUT P0, PT, PT, PT, PT, 0x8, 0x80 ;  /* 0x000000000080781c */ /* 0x000fe40003f0e170 */
[----:B------:R-:W-:Y:S02]  /*5ab0*/  CS2R R176, SRZ ;  /* 0x0000000000b07805 */ /* 0x000fe4000001ff00 */
[----:B------:R-:W-:Y:S02]  /*5ac0*/  @P3 SEL R3, R4, R3, !P1 ;  /* 0x0000000304033207 */ /* 0x000fe40004800000 */
[----:B------:R-:W-:Y:S02]  /*5ad0*/  CS2R R198, SRZ ;  /* 0x0000000000c67805 */ /* 0x000fe4000001ff00 */
[----:B------:R-:W-:Y:S02]  /*5ae0*/  CS2R R196, SRZ ;  /* 0x0000000000c47805 */ /* 0x000fe4000001ff00 */
[----:B------:R-:W-:Y:S02]  /*5af0*/  CS2R R186, SRZ ;  /* 0x0000000000ba7805 */ /* 0x000fe4000001ff00 */
[----:B------:R-:W-:Y:S02]  /*5b00*/  LOP3.LUT R3, R3, 0x1, RZ, 0xc0, !PT ;  /* 0x0000000103037812 */ /* 0x000fe400078ec0ff */
[----:B------:R-:W-:Y:S02]  /*5b10*/  CS2R R184, SRZ ;  /* 0x0000000000b87805 */ /* 0x000fe4000001ff00 */
[----:B------:R-:W-:Y:S11]  /*5b20*/  ISETP.NE.U32.AND P1, PT, R3, 0x1, PT ;  /* 0x000000010300780c */ /* 0x000ff60003f25070 */
[----:B------:R-:W-:Y:S02]  /*5b30*/  @!UPT UIADD3 URZ, UPT, UPT, URZ, URZ, URZ ;  /* 0x000000fffffff290 */ /* 0x000fe4000fffe0ff */
[----:B------:R-:W1:Y:S02]  /*5b40*/  @P1 S2R R3, SR_TID.X ;  /* 0x0000000000031919 */ /* 0x000e640000002100 */
[C---:B-1----:R-:W-:Y:S02]  /*5b50*/  @P1 IMAD.SHL.U32 R6, R3.reuse, 0x20, RZ ;  /* 0x0000002003061824 */ /* 0x042fe400078e00ff */
[----:B------:R-:W-:Y:S03]  /*5b60*/  @P1 IMAD.SHL.U32 R3, R3, 0x4, RZ ;  /* 0x0000000403031824 */ /* 0x000fe600078e00ff */
[C---:B------:R-:W-:Y:S02]  /*5b70*/  @P1 LOP3.LUT R4, R6.reuse, 0x80, RZ, 0xc0, !PT ;  /* 0x0000008006041812 */ /* 0x040fe400078ec0ff */
[----:B------:R-:W-:Y:S02]  /*5b80*/  @P1 LOP3.LUT P2, RZ, R6, 0x80, RZ, 0xc0, !PT ;  /* 0x0000008006ff1812 */ /* 0x000fe4000784c0ff */
[----:B------:R-:W-:Y:S02]  /*5b90*/  @P1 LOP3.LUT R3, R4, 0x10, R3, 0xf8, !PT ;  /* 0x0000001004031812 */ /* 0x000fe400078ef803 */
[----:B------:R-:W-:Y:S02]  /*5ba0*/  @P1 PLOP3.LUT P0, PT, P2, PT, PT, 0x80, 0x8 ;  /* 0x000000000008181c */ /* 0x000fe4000170f070 */
[----:B------:R-:W-:Y:S05]  /*5bb0*/  @P1 LOP3.LUT R6, R3, 0xf60, R6, 0xf8, !PT ;  /* 0x00000f6003061812 */ /* 0x000fea00078ef806 */
[----:B------:R-:W-:Y:S01]  /*5bc0*/  @P1 VIADD R4, R6, UR44 ;  /* 0x0000002c06041c36 */ /* 0x000fe20008000000 */
[----:B------:R-:W-:Y:S06]  /*5bd0*/  @!P5 BRA `(.L_x_83) ;  /* 0x00000000000cd947 */ /* 0x000fec0003800000 */
[----:B------:R-:W-:Y:S04]  /*5be0*/  SHF.L.U32 R8, R7, 0x1f, RZ ;  /* 0x0000001f07087819 */ /* 0x000fe800000006ff */
[----:B------:R-:W1:Y:S02]  /*5bf0*/  SYNCS.PHASECHK.TRANS64.TRYWAIT P2, [UR44+0x20], R8 ;  /* 0x00002008ff0075a7 */ /* 0x000e64000804112c */
[----:B-1----:R-:W-:Y:S05]  /*5c00*/  @!P2 BRA `(.L_x_84) ;  /* 0x0000004000aca947 */ /* 0x002fea0003800000 */
.L_x_83:
[----:B------:R-:W-:Y:S05]  /*5c10*/  BSYNC B0 ;  /* 0x0000000000007941 */ /* 0x000fea0003800000 */
.L_x_82:
[----:B------:R-:W2:Y:S01]  /*5c20*/  LDL.LU R7, [R1+0x4] ;  /* 0x0000040001077983 */ /* 0x000ea20000300800 */
[----:B------:R-:W-:Y:S02]  /*5c30*/  CS2R R166, SRZ ;  /* 0x0000000000a67805 */ /* 0x000fe4000001ff00 */
[----:B------:R-:W-:Y:S02]  /*5c40*/  CS2R R164, SRZ ;  /* 0x0000000000a47805 */ /* 0x000fe4000001ff00 */
[----:B------:R-:W-:Y:S01]  /*5c50*/  CS2R R174, SRZ ;  /* 0x0000000000ae7805 */ /* 0x000fe2000001ff00 */
[----:B------:R4:W2:Y:S01]  /*5c60*/  @P1 LDS.128 R160, [R6+UR44+0x100] ;  /* 0x0001002c06a01984 */ /* 0x0008a20008000c00 */
        /* <DEDUP_REMOVED lines=8> */
[----:B------:R-:W-:Y:S01]  /*5cf0*/  CS2R R188, SRZ ;  /* 0x0000000000bc7805 */ /* 0x000fe2000001ff00 */
[C---:B-1----:R-:W-:Y:S01]  /*5d00*/  @P1 VIADD R3, R4.reuse, 0x10 ;  /* 0x0000001004031836 */ /* 0x042fe20000000000 */
[----:B------:R-:W-:Y:S01]  /*5d10*/  UIADD3 UR4, UPT, UPT, UR44, 0x28, URZ ;  /* 0x000000282c047890 */ /* 0x000fe2000fffe0ff */
[----:B------:R4:W1:Y:S01]  /*5d20*/  @P1 LDS.128 R196, [R6+UR44+0x3100] ;  /* 0x0031002c06c41984 */ /* 0x0008620008000c00 */
[----:B------:R-:W-:Y:S02]  /*5d30*/  @P0 VIADD R3, R4, 0xfffffff0 ;  /* 0xfffffff004030836 */ /* 0x000fe40000000000 */
[----:B------:R-:W-:Y:S01]  /*5d40*/  UPRMT UR4, UR61, 0x654, UR4 ;  /* 0x000006543d047896 */ /* 0x000fe20008000004 */
[----:B------:R4:W1:Y:S04]  /*5d50*/  @P1 LDS.128 R184, [R6+UR44+0x4100] ;  /* 0x0041002c06b81984 */ /* 0x0008680008000c00 */
[----:B------:R4:W1:Y:S04]  /*5d60*/  @P1 LDS.128 R164, [R3+0x100] ;  /* 0x0001000003a41984 */ /* 0x0008680000000c00 */
[----:B------:R4:W1:Y:S04]  /*5d70*/  @P1 LDS.128 R172, [R3+0x1100] ;  /* 0x0011000003ac1984 */ /* 0x0008680000000c00 */
[----:B------:R4:W1:Y:S04]  /*5d80*/  @P1 LDS.128 R180, [R3+0x2100] ;  /* 0x0021000003b41984 */ /* 0x0008680000000c00 */
[----:B------:R4:W1:Y:S04]  /*5d90*/  @P1 LDS.128 R192, [R3+0x3100] ;  /* 0x0031000003c01984 */ /* 0x0008680000000c00 */
[----:B------:R4:W1:Y:S01]  /*5da0*/  @P1 LDS.128 R188, [R3+0x4100] ;  /* 0x0041000003bc1984 */ /* 0x0008620000000c00 */
[----:B------:R-:W-:Y:S01]  /*5db0*/  @!PT LDS RZ, [RZ] ;  /* 0x00000000fffff984 */ /* 0x000fe20000000800 */
[----:B------:R-:W-:Y:S01]  /*5dc0*/  @!PT LDS RZ, [RZ] ;  /* 0x00000000fffff984 */ /* 0x000fe20000000800 */
[----:B------:R-:W-:Y:S01]  /*5dd0*/  @!PT LDS RZ, [RZ] ;  /* 0x00000000fffff984 */ /* 0x000fe20000000800 */
[----:B------:R-:W-:Y:S01]  /*5de0*/  @!PT LDS RZ, [RZ] ;  /* 0x00000000fffff984 */ /* 0x000fe20000000800 */
[----:B------:R5:W-:Y:S06]  /*5df0*/  MEMBAR.ALL.CTA ;  /* 0x0000000000007992 */ /* 0x000bec0000008000 */
[----:B-----5:R-:W5:Y:S02]  /*5e00*/  FENCE.VIEW.ASYNC.S ;  /* 0x00000000000073c6 */ /* 0x020f640000000000 */
[----:B-----5:R-:W-:Y:S01]  /*5e10*/  SYNCS.ARRIVE.TRANS64.RED.A1T0 RZ, [UR4], RZ ;  /* 0x000000ffffff79a7 */ /* 0x020fe20008100404 */
[----:B--2---:R-:W-:Y:S05]  /*5e20*/  LOP3.LUT R7, R7, 0x1, RZ, 0x3c, !PT ;  /* 0x0000000107077812 */ /* 0x004fea00078e3cff */
[----:B-1----:R4:W-:Y:S02]  /*5e30*/  STL [R1+0x4], R7 ;  /* 0x0000040701007387 */ /* 0x0029e40000100800 */
.L_x_81:
[----:B------:R-:W-:Y:S05]  /*5e40*/  BSYNC B1 ;  /* 0x0000000000017941 */ /* 0x000fea0003800000 */
.L_x_80:
[----:B------:R-:W1:Y:S01]  /*5e50*/  S2R R16, SR_TID.X ;  /* 0x0000000000107919 */ /* 0x000e620000002100 */
[----:B----4-:R-:W-:Y:S04]  /*5e60*/  IMAD.U32 R3, RZ, RZ, UR43 ;  /* 0x0000002bff037e24 */ /* 0x010fe8000f8e00ff */
[----:B------:R-:W-:Y:S05]  /*5e70*/  IMAD R153, R3, 0xa0, R2 ;  /* 0x000000a003997824 */ /* 0x000fea00078e0202 */
[----:B------:R-:W-:Y:S02]  /*5e80*/  SHF.R.U32.HI R7, RZ, 0x15, R153 ;  /* 0x00000015ff077819 */ /* 0x000fe40000011699 */
[----:B-1----:R-:W-:Y:S04]  /*5e90*/  SHF.R.U32.HI R16, RZ, 0x5, R16 ;  /* 0x00000005ff107819 */ /* 0x002fe80000011610 */
[----:B------:R-:W-:Y:S01]  /*5ea0*/  LOP3.LUT P0, RZ, R7, 0x3, R16, 0x48, !PT ;  /* 0x0000000307ff7812 */ /* 0x000fe20007804810 */
[----:B------:R-:W-:Y:S01]  /*5eb0*/  @!UPT UIADD3 URZ, UPT, UPT, URZ, URZ, URZ ;  /* 0x000000fffffff290 */ /* 0x000fe2000fffe0ff */
[----:B------:R-:W-:Y:S11]  /*5ec0*/  @P4 BRA `(.L_x_85) ;  /* 0x0000000000084947 */ /* 0x000ff60003800000 */
[----:B------:R-:W1:Y:S02]  /*5ed0*/  SYNCS.PHASECHK.TRANS64.TRYWAIT P1, [R0+URZ+0x60], R5 ;  /* 0x00006005000075a7 */ /* 0x000e6400080211ff */
[----:B-1----:R-:W-:Y:S05]  /*5ee0*/  @!P1 BRA `(.L_x_86) ;  /* 0x00000040000c9947 */ /* 0x002fea0003800000 */
.L_x_85:
[----:B------:R-:W-:Y:S05]  /*5ef0*/  @!P0 BRA `(.L_x_87) ;  /* 0x0000000000408947 */ /* 0x000fea0003800000 */
[----:B------:R-:W1:Y:S01]  /*5f00*/  LDCU.64 UR8, c[0x4][0x70] ;  /* 0x01000e00ff0877ac */ /* 0x000e620008000a00 */
[----:B------:R-:W-:Y:S01]  /*5f10*/  MOV R15, 0x0 ;  /* 0x00000000000f7802 */ /* 0x000fe20000000f00 */
[----:B------:R-:W-:Y:S02]  /*5f20*/  HFMA2 R12, -RZ, RZ, 0, 5.9604644775390625e-08 ;  /* 0x00000001ff0c7431 */ /* 0x000fe400000001ff */
[----:B------:R-:W-:Y:S02]  /*5f30*/  IMAD.MOV.U32 R8, RZ, RZ, 0x192 ;  /* 0x00000192ff087424 */ /* 0x000fe400078e00ff */
[----:B------:R-:W-:Y:S01]  /*5f40*/  IMAD.MOV.U32 R13, RZ, RZ, RZ ;  /* 0x000000ffff0d7224 */ /* 0x000fe200078e00ff */
[----:B------:R-:W2:Y:S01]  /*5f50*/  LDCU.64 UR6, c[0x4][0x78] ;  /* 0x01000f00ff0677ac */ /* 0x000ea20008000a00 */
[----:B------:R-:W4:Y:S01]  /*5f60*/  LDC.64 R14, c[0x4][R15] ;  /* 0x010000000f0e7b82 */ /* 0x000f220000000a00 */
[----:B------:R-:W5:Y:S01]  /*5f70*/  LDCU.64 UR4, c[0x4][0x10] ;  /* 0x01000200ff0477ac */ /* 0x000f620008000a00 */
[----:B-1----:R-:W-:Y:S01]  /*5f80*/  MOV R5, UR9 ;  /* 0x0000000900057c02 */ /* 0x002fe20008000f00 */
[----:B------:R-:W-:Y:S01]  /*5f90*/  IMAD.U32 R4, RZ, RZ, UR8 ;  /* 0x00000008ff047e24 */ /* 0x000fe2000f8e00ff */
[----:B--2---:R-:W-:Y:S01]  /*5fa0*/  MOV R7, UR7 ;  /* 0x0000000700077c02 */ /* 0x004fe20008000f00 */
[----:B------:R-:W-:Y:S01]  /*5fb0*/  IMAD.U32 R6, RZ, RZ, UR6 ;  /* 0x00000006ff067e24 */ /* 0x000fe2000f8e00ff */
[----:B-----5:R-:W-:Y:S01]  /*5fc0*/  MOV R11, UR5 ;  /* 0x00000005000b7c02 */ /* 0x020fe20008000f00 */
[----:B------:R-:W-:Y:S02]  /*5fd0*/  IMAD.U32 R10, RZ, RZ, UR4 ;  /* 0x00000004ff0a7e24 */ /* 0x000fe4000f8e00ff */
[----:B------:R-:W-:Y:S07]  /*5fe0*/  LEPC R20, `(.L_x_87) ;  /* 0x000000001014794e */ /* 0x000fee0000000000 */
[----:B---34-:R-:W-:Y:S05]  /*5ff0*/  CALL.ABS.NOINC R14 ;  /* 0x000000000e007343 */ /* 0x018fea0003c00000 */
.L_x_87:
[----:B------:R-:W-:Y:S05]  /*6000*/  WARPSYNC.ALL ;  /* 0x0000000000007948 */ /* 0x000fea0003800000 */
[C---:B------:R-:W-:Y:S01]  /*6010*/  R2UR UR4, R153.reuse ;  /* 0x00000000990472ca */ /* 0x040fe200000e0000 */
[----:B------:R-:W-:Y:S05]  /*6020*/  VIADD R3, R153, 0x20 ;  /* 0x0000002099037836 */ /* 0x000fea0000000000 */
[----:B------:R-:W-:Y:S04]  /*6030*/  SHF.R.U32.HI R3, RZ, 0x15, R3 ;  /* 0x00000015ff037819 */ /* 0x000fe80000011603 */
[----:B------:R-:W-:Y:S03]  /*6040*/  LOP3.LUT P0, RZ, R3, 0x3, R16, 0x48, !PT ;  /* 0x0000000303ff7812 */ /* 0x000fe60007804810 */
[----:B------:R-:W2:Y:S10]  /*6050*/  LDTM.x32 R120, tmem[UR4] ;  /* 0x00000004007879ee */ /* 0x000eb400082c0000 */
[----:B--2---:R-:W-:Y:S05]  /*6060*/  @!P0 BRA `(.L_x_88) ;  /* 0x0000000000408947 */ /* 0x004fea0003800000 */
        /* <DEDUP_REMOVED lines=16> */
.L_x_88:
[----:B------:R-:W-:Y:S05]  /*6170*/  WARPSYNC.ALL ;  /* 0x0000000000007948 */ /* 0x000fea0003800000 */
[C---:B------:R-:W-:Y:S01]  /*6180*/  R2UR UR4, R153.reuse ;  /* 0x00000000990472ca */ /* 0x040fe200000e0000 */
[----:B------:R-:W-:Y:S05]  /*6190*/  VIADD R3, R153, 0x40 ;  /* 0x0000004099037836 */ /* 0x000fea0000000000 */
[----:B------:R-:W-:Y:S04]  /*61a0*/  SHF.R.U32.HI R3, RZ, 0x15, R3 ;  /* 0x00000015ff037819 */ /* 0x000fe80000011603 */
[----:B------:R-:W-:Y:S03]  /*61b0*/  LOP3.LUT P0, RZ, R3, 0x3, R16, 0x48, !PT ;  /* 0x0000000303ff7812 */ /* 0x000fe60007804810 */
[----:B------:R-:W2:Y:S10]  /*61c0*/  LDTM.x32 R88, tmem[UR4+0x20] ;  /* 0x00002004005879ee */ /* 0x000eb400082c0000 */
        /* <DEDUP_REMOVED lines=17> */
.L_x_89:
        /* <DEDUP_REMOVED lines=23> */
.L_x_90:
        /* <DEDUP_REMOVED lines=23> */
.L_x_91:
[----:B-1----:R-:W1:Y:S01]  /*65c0*/  S2R R0, SR_TID.X ;  /* 0x0000000000007919 */ /* 0x002e620000002100 */
[----:B------:R-:W-:Y:S05]  /*65d0*/  WARPSYNC.ALL ;  /* 0x0000000000007948 */ /* 0x000fea0003800000 */
[----:B-1----:R-:W-:Y:S02]  /*65e0*/  LOP3.LUT P1, RZ, R0, 0x60, RZ, 0xc0, !PT ;  /* 0x0000006000ff7812 */ /* 0x002fe4000782c0ff */
[----:B------:R-:W-:Y:S01]  /*65f0*/  SHF.L.U32 R156, R160, 0x10, RZ ;  /* 0x00000010a09c7819 */ /* 0x000fe200000006ff */
[----:B---3--:R-:W-:Y:S01]  /*6600*/  IMAD R106, R152, R106, RZ ;  /* 0x0000006a986a7224 */ /* 0x008fe200078e02ff */
[----:B------:R-:W-:Y:S01]  /*6610*/  PRMT R155, R160, 0x8880, RZ ;  /* 0x00008880a09b7816 */ /* 0x000fe200000000ff */
[----:B------:R-:W-:Y:S01]  /*6620*/  IMAD R107, R152, R107, RZ ;  /* 0x0000006b986b7224 */ /* 0x000fe200078e02ff */
[----:B------:R-:W-:Y:S01]  /*6630*/  SHF.L.U32 R157, R160, 0x8, RZ ;  /* 0x00000008a09d7819 */ /* 0x000fe200000006ff */
[C---:B------:R-:W-:Y:S01]  /*6640*/  IMAD R104, R152.reuse, R104, RZ ;  /* 0x0000006898687224 */ /* 0x040fe200078e02ff */
[----:B------:R-:W-:Y:S01]  /*6650*/  SHF.R.S32.HI R158, RZ, 0x18, R160 ;  /* 0x00000018ff9e7819 */ /* 0x000fe200000114a0 */
[----:B------:R-:W-:Y:S01]  /*6660*/  IMAD R105, R152, R105, RZ ;  /* 0x0000006998697224 */ /* 0x000fe200078e02ff */
[C---:B------:R-:W-:Y:S01]  /*6670*/  PRMT R210, R161.reuse, 0x8880, RZ ;  /* 0x00008880a1d27816 */ /* 0x040fe200000000ff */
[----:B------:R1:W-:Y:S01]  /*6680*/  STL.64 [R1+0x10], R106 ;  /* 0x0000106a01007387 */ /* 0x0003e20000100a00 */
[C---:B------:R-:W-:Y:S01]  /*6690*/  SHF.L.U32 R206, R161.reuse, 0x8, RZ ;  /* 0x00000008a1ce7819 */ /* 0x040fe200000006ff */
[----:B------:R-:W-:Y:S01]  /*66a0*/  IMAD.U32 R208, R161, 0x10000, RZ ;  /* 0x00010000a1d07824 */ /* 0x000fe200078e00ff */
[----:B------:R-:W-:Y:S01]  /*66b0*/  SHF.R.S32.HI R159, RZ, 0x18, R161 ;  /* 0x00000018ff9f7819 */ /* 0x000fe200000114a1 */
[C---:B------:R-:W-:Y:S01]  /*66c0*/  IMAD.SHL.U32 R250, R162.reuse, 0x100, RZ ;  /* 0x00000100a2fa7824 */ /* 0x040fe200078e00ff */
[----:B------:R-:W-:Y:S01]  /*66d0*/  PRMT R161, R162, 0x8880, RZ ;  /* 0x00008880a2a17816 */ /* 0x000fe200000000ff */
[----:B------:R-:W-:Y:S01]  /*66e0*/  IMAD R0, R152, R120, RZ ;  /* 0x0000007898007224 */ /* 0x000fe200078e02ff */
[----:B------:R-:W-:Y:S01]  /*66f0*/  SHF.L.U32 R251, R162, 0x10, RZ ;  /* 0x00000010a2fb7819 */ /* 0x000fe200000006ff */
[C---:B------:R-:W-:Y:S01]  /*6700*/  IMAD R3, R152.reuse, R121, RZ ;  /* 0x0000007998037224 */ /* 0x040fe200078e02ff */
[----:B------:R-:W-:Y:S01]  /*6710*/  SHF.R.S32.HI R160, RZ, 0x18, R162 ;  /* 0x00000018ffa07819 */ /* 0x000fe200000114a2 */
[C---:B------:R-:W-:Y:S01]  /*6720*/  IMAD R4, R152.reuse, R122, RZ ;  /* 0x0000007a98047224 */ /* 0x040fe200078e02ff */
[C---:B------:R-:W-:Y:S01]  /*6730*/  PRMT R248, R163.reuse, 0x8880, RZ ;  /* 0x00008880a3f87816 */ /* 0x040fe200000000ff */
[C---:B------:R-:W-:Y:S01]  /*6740*/  IMAD R120, R152.reuse, R142, RZ ;  /* 0x0000008e98787224 */ /* 0x040fe200078e02ff */
[C---:B------:R-:W-:Y:S01]  /*6750*/  SHF.L.U32 R242, R163.reuse, 0x10, RZ ;  /* 0x00000010a3f27819 */ /* 0x040fe200000006ff */
[C---:B------:R-:W-:Y:S01]  /*6760*/  IMAD R121, R152.reuse, R143, RZ ;  /* 0x0000008f98797224 */ /* 0x040fe200078e02ff */
[----:B------:R-:W-:Y:S01]  /*6770*/  SHF.L.U32 R241, R163, 0x8, RZ ;  /* 0x00000008a3f17819 */ /* 0x000fe200000006ff */
[C---:B------:R-:W-:Y:S01]  /*6780*/  IMAD R122, R152.reuse, R144, RZ ;  /* 0x00000090987a7224 */ /* 0x040fe200078e02ff */
[----:B------:R-:W-:Y:S01]  /*6790*/  SHF.R.S32.HI R162, RZ, 0x18, R163 ;  /* 0x00000018ffa27819 */ /* 0x000fe200000114a3 */
[----:B------:R-:W-:Y:S01]  /*67a0*/  IMAD R9, R152, R127, RZ ;  /* 0x0000007f98097224 */ /* 0x000fe200078e02ff */
[C---:B------:R-:W-:Y:S01]  /*67b0*/  PRMT R144, R164.reuse, 0x8880, RZ ;  /* 0x00008880a4907816 */ /* 0x040fe200000000ff */
[C---:B------:R-:W-:Y:S01]  /*67c0*/  IMAD.U32 R143, R164.reuse, 0x10000, RZ ;  /* 0x00010000a48f7824 */ /* 0x040fe200078e00ff */
[----:B------:R-:W-:Y:S01]  /*67d0*/  SHF.L.U32 R142, R164, 0x8, RZ ;  /* 0x00000008a48e7819 */ /* 0x000fe200000006ff */
[C---:B------:R-:W-:Y:S01]  /*67e0*/  IMAD R6, R152.reuse, R124, RZ ;  /* 0x0000007c98067224 */ /* 0x040fe200078e02ff */
[----:B------:R-:W-:Y:S01]  /*67f0*/  SHF.R.S32.HI R163, RZ, 0x18, R164 ;  /* 0x00000018ffa37819 */ /* 0x000fe200000114a4 */
[C---:B------:R-:W-:Y:S01]  /*6800*/  IMAD R19, R152.reuse, R137, RZ ;  /* 0x0000008998137224 */ /* 0x040fe200078e02ff */
[----:B------:R-:W-:Y:S01]  /*6810*/  SHF.R.S32.HI R156, RZ, 0x18, R156 ;  /* 0x00000018ff9c7819 */ /* 0x000fe2000001149c */
[C---:B------:R-:W-:Y:S01]  /*6820*/  IMAD R127, R152.reuse, R149, RZ ;  /* 0x00000095987f7224 */ /* 0x040fe200078e02ff */
[C---:B------:R-:W-:Y:S01]  /*6830*/  PRMT R252, R165.reuse, 0x8880, RZ ;  /* 0x00008880a5fc7816 */ /* 0x040fe200000000ff */
[C---:B------:R-:W-:Y:S01]  /*6840*/  IMAD.SHL.U32 R247, R165.reuse, 0x100, RZ ;  /* 0x00000100a5f77824 */ /* 0x040fe200078e00ff */
[----:B------:R-:W-:Y:S01]  /*6850*/  SHF.L.U32 R249, R165, 0x10, RZ ;  /* 0x00000010a5f97819 */ /* 0x000fe200000006ff */
[C---:B------:R-:W-:Y:S01]  /*6860*/  IMAD R5, R152.reuse, R123, RZ ;  /* 0x0000007b98057224 */ /* 0x040fe200078e02ff */
[----:B------:R-:W-:Y:S01]  /*6870*/  SHF.R.S32.HI R164, RZ, 0x18, R165 ;  /* 0x00000018ffa47819 */ /* 0x000fe200000114a5 */
[----:B------:R-:W-:Y:S01]  /*6880*/  IMAD R7, R152, R125, RZ ;  /* 0x0000007d98077224 */ /* 0x000fe200078e02ff */
[----:B------:R-:W-:Y:S01]  /*6890*/  PRMT R149, R166, 0x8880, RZ ;  /* 0x00008880a6957816 */ /* 0x000fe200000000ff */
[----:B------:R-:W-:Y:S01]  /*68a0*/  IMAD R13, R152, R131, RZ ;  /* 0x00000083980d7224 */ /* 0x000fe200078e02ff */
[----:B------:R-:W-:Y:S01]  /*68b0*/  SHF.L.U32 R218, R166, 0x10, RZ ;  /* 0x00000010a6da7819 */ /* 0x000fe200000006ff */
[----:B------:R-:W-:Y:S01]  /*68c0*/  IMAD R14, R152, R132, RZ ;  /* 0x00000084980e7224 */ /* 0x000fe200078e02ff */
[----:B------:R-:W-:Y:S01]  /*68d0*/  SHF.L.U32 R137, R166, 0x8, RZ ;  /* 0x00000008a6897819 */ /* 0x000fe200000006ff */
[C---:B------:R-:W-:Y:S01]  /*68e0*/  IMAD R124, R152.reuse, R146, RZ ;  /* 0x00000092987c7224 */ /* 0x040fe200078e02ff */
[----:B------:R-:W-:Y:S01]  /*68f0*/  SHF.R.S32.HI R165, RZ, 0x18, R166 ;  /* 0x00000018ffa57819 */ /* 0x000fe200000114a6 */
[C---:B------:R-:W-:Y:S01]  /*6900*/  IMAD R10, R152.reuse, R128, RZ ;  /* 0x00000080980a7224 */ /* 0x040fe200078e02ff */
[----:B------:R-:W-:Y:S01]  /*6910*/  SHF.R.S32.HI R157, RZ, 0x18, R157 ;  /* 0x00000018ff9d7819 */ /* 0x000fe2000001149d */
[C---:B------:R-:W-:Y:S01]  /*6920*/  IMAD R123, R152.reuse, R145, RZ ;  /* 0x00000091987b7224 */ /* 0x040fe200078e02ff */
[C---:B------:R-:W-:Y:S01]  /*6930*/  PRMT R131, R167.reuse, 0x8880, RZ ;  /* 0x00008880a7837816 */ /* 0x040fe200000000ff */
[----:B------:R-:W-:Y:S01]  /*6940*/  IMAD R125, R152, R147, RZ ;  /* 0x00000093987d7224 */ /* 0x000fe200078e02ff */
[C---:B------:R-:W-:Y:S01]  /*6950*/  SHF.L.U32 R132, R167.reuse, 0x8, RZ ;  /* 0x00000008a7847819 */ /* 0x040fe200000006ff */
[----:B------:R-:W-:Y:S01]  /*6960*/  IMAD.U32 R146, R167, 0x10000, RZ ;  /* 0x00010000a7927824 */ /* 0x000fe200078e00ff */
[----:B------:R-:W-:Y:S01]  /*6970*/  SHF.R.S32.HI R166, RZ, 0x18, R167 ;  /* 0x00000018ffa67819 */ /* 0x000fe200000114a7 */
[----:B------:R-:W-:Y:S01]  /*6980*/  IMAD R0, R155, R154, R0 ;  /* 0x0000009a9b007224 */ /* 0x000fe200078e0200 */
[----:B------:R-:W-:Y:S01]  /*6990*/  PRMT R224, R168, 0x8880, RZ ;  /* 0x00008880a8e07816 */ /* 0x000fe200000000ff */
[----:B------:R-:W-:Y:S01]  /*69a0*/  IMAD R128, R152, R150, RZ ;  /* 0x0000009698807224 */ /* 0x000fe200078e02ff */
[C---:B------:R-:W-:Y:S01]  /*69b0*/  SHF.L.U32 R147, R168.reuse, 0x10, RZ ;  /* 0x00000010a8937819 */ /* 0x040fe200000006ff */
[----:B------:R-:W-:Y:S01]  /*69c0*/  IMAD.SHL.U32 R145, R168, 0x100, RZ ;  /* 0x00000100a8917824 */ /* 0x000fe200078e00ff */
[----:B------:R-:W-:Y:S01]  /*69d0*/  SHF.R.S32.HI R167, RZ, 0x18, R168 ;  /* 0x00000018ffa77819 */ /* 0x000fe200000114a8 */
[C---:B------:R-:W-:Y:S01]  /*69e0*/  IMAD R8, R152.reuse, R126, RZ ;  /* 0x0000007e98087224 */ /* 0x040fe200078e02ff */
[C---:B------:R-:W-:Y:S01]  /*69f0*/  PRMT R150, R169.reuse, 0x8880, RZ ;  /* 0x00008880a9967816 */ /* 0x040fe200000000ff */
[C---:B------:R-:W-:Y:S01]  /*6a00*/  IMAD R11, R152.reuse, R129, RZ ;  /* 0x00000081980b7224 */ /* 0x040fe200078e02ff */
[C---:B------:R-:W-:Y:S01]  /*6a10*/  SHF.L.U32 R228, R169.reuse, 0x10, RZ ;  /* 0x00000010a9e47819 */ /* 0x040fe200000006ff */
[----:B------:R-:W-:Y:S01]  /*6a20*/  IMAD R12, R152, R130, RZ ;  /* 0x00000082980c7224 */ /* 0x000fe200078e02ff */
[----:B------:R-:W-:Y:S01]  /*6a30*/  SHF.L.U32 R226, R169, 0x8, RZ ;  /* 0x00000008a9e27819 */ /* 0x000fe200000006ff */
[----:B------:R-:W-:Y:S01]  /*6a40*/  IMAD R3, R156, R154, R3 ;  /* 0x0000009a9c037224 */ /* 0x000fe200078e0203 */
[----:B------:R-:W-:Y:S01]  /*6a50*/  SHF.R.S32.HI R168, RZ, 0x18, R169 ;  /* 0x00000018ffa87819 */ /* 0x000fe200000114a9 */
[C---:B------:R-:W-:Y:S01]  /*6a60*/  IMAD R126, R152.reuse, R148, RZ ;  /* 0x00000094987e7224 */ /* 0x040fe200078e02ff */
[----:B------:R-:W-:Y:S01]  /*6a70*/  R2UR UR4, R153 ;  /* 0x00000000990472ca */ /* 0x000fe200000e0000 */
[----:B------:R-:W-:Y:S01]  /*6a80*/  IMAD R129, R152, R151, RZ ;  /* 0x0000009798817224 */ /* 0x000fe200078e02ff */
[C---:B------:R-:W-:Y:S01]  /*6a90*/  PRMT R212, R170.reuse, 0x8880, RZ ;  /* 0x00008880aad47816 */ /* 0x040fe200000000ff */
[C---:B------:R-:W-:Y:S01]  /*6aa0*/  IMAD.U32 R215, R170.reuse, 0x10000, RZ ;  /* 0x00010000aad77824 */ /* 0x040fe200078e00ff */
[----:B------:R-:W-:Y:S01]  /*6ab0*/  SHF.L.U32 R130, R170, 0x8, RZ ;  /* 0x00000008aa827819 */ /* 0x000fe200000006ff */
[----:B------:R-:W-:Y:S01]  /*6ac0*/  IMAD R4, R157, R154, R4 ;  /* 0x0000009a9d047224 */ /* 0x000fe200078e0204 */
[----:B------:R-:W-:Y:S01]  /*6ad0*/  SHF.R.S32.HI R169, RZ, 0x18, R170 ;  /* 0x00000018ffa97819 */ /* 0x000fe200000114aa */
[----:B------:R-:W-:Y:S01]  /*6ae0*/  IMAD.U32 R245, R172, 0x10000, RZ ;  /* 0x00010000acf57824 */ /* 0x000fe200078e00ff */
[----:B------:R-:W-:Y:S01]  /*6af0*/  MOV R155, R210 ;  /* 0x000000d2009b7202 */ /* 0x000fe20000000f00 */
[-C--:B------:R-:W-:Y:S01]  /*6b00*/  IMAD R5, R158, R154.reuse, R5 ;  /* 0x0000009a9e057224 */ /* 0x080fe200078e0205 */
[C---:B------:R-:W-:Y:S01]  /*6b10*/  PRMT R148, R171.reuse, 0x8880, RZ ;  /* 0x00008880ab947816 */ /* 0x040fe200000000ff */
[----:B------:R-:W-:Y:S01]  /*6b20*/  IMAD.U32 R237, R174, 0x10000, RZ ;  /* 0x00010000aeed7824 */ /* 0x000fe200078e00ff */
[----:B------:R-:W-:Y:S01]  /*6b30*/  SHF.L.U32 R153, R171, 0x10, RZ ;  /* 0x00000010ab997819 */ /* 0x000fe200000006ff */
[-C--:B------:R-:W-:Y:S01]  /*6b40*/  IMAD R6, R155, R154.reuse, R6 ;  /* 0x0000009a9b067224 */ /* 0x080fe200078e0206 */
[----:B------:R-:W-:Y:S01]  /*6b50*/  SHF.L.U32 R151, R171, 0x8, RZ ;  /* 0x00000008ab977819 */ /* 0x000fe200000006ff */
[----:B------:R-:W-:Y:S01]  /*6b60*/  IMAD.U32 R222, R176, 0x10000, RZ ;  /* 0x00010000b0de7824 */ /* 0x000fe200078e00ff */
[----:B------:R-:W-:Y:S01]  /*6b70*/  SHF.R.S32.HI R170, RZ, 0x18, R171 ;  /* 0x00000018ffaa7819 */ /* 0x000fe200000114ab */
[----:B------:R-:W-:Y:S01]  /*6b80*/  IMAD.U32 R204, R178, 0x10000, RZ ;  /* 0x00010000b2cc7824 */ /* 0x000fe200078e00ff */
[----:B------:R-:W-:Y:S01]  /*6b90*/  PRMT R246, R172, 0x8880, RZ ;  /* 0x00008880acf67816 */ /* 0x000fe200000000ff */
[----:B------:R-:W-:Y:S01]  /*6ba0*/  IMAD.U32 R232, R180, 0x10000, RZ ;  /* 0x00010000b4e87824 */ /* 0x000fe200078e00ff */
[----:B------:R-:W-:Y:S01]  /*6bb0*/  SHF.L.U32 R244, R172, 0x8, RZ ;  /* 0x00000008acf47819 */ /* 0x000fe200000006ff */
[----:B------:R-:W-:Y:S01]  /*6bc0*/  IMAD.U32 R216, R182, 0x10000, RZ ;  /* 0x00010000b6d87824 */ /* 0x000fe200078e00ff */
[----:B------:R-:W-:Y:S01]  /*6bd0*/  SHF.R.S32.HI R171, RZ, 0x18, R172 ;  /* 0x00000018ffab7819 */ /* 0x000fe200000114ac */
[----:B------:R-:W-:Y:S01]  /*6be0*/  IMAD R15, R152, R133, RZ ;  /* 0x00000085980f7224 */ /* 0x000fe200078e02ff */
[----:B------:R-:W-:Y:S01]  /*6bf0*/  SHF.R.S32.HI R156, RZ, 0x18, R208 ;  /* 0x00000018ff9c7819 */ /* 0x000fe200000114d0 */
[----:B------:R-:W-:Y:S01]  /*6c00*/  IMAD.U32 R208, R198, 0x10000, RZ ;  /* 0x00010000c6d07824 */ /* 0x000fe200078e00ff */
[C---:B------:R-:W-:Y:S01]  /*6c10*/  PRMT R243, R173.reuse, 0x8880, RZ ;  /* 0x00008880adf37816 */ /* 0x040fe200000000ff */
[----:B------:R-:W-:Y:S01]  /*6c20*/  IMAD R133, R152, R27, RZ ;  /* 0x0000001b98857224 */ /* 0x000fe200078e02ff */
[C---:B------:R-:W-:Y:S01]  /*6c30*/  SHF.L.U32 R240, R173.reuse, 0x10, RZ ;  /* 0x00000010adf07819 */ /* 0x040fe200000006ff */
[----:B------:R-:W-:Y:S01]  /*6c40*/  IMAD R7, R156, R154, R7 ;  /* 0x0000009a9c077224 */ /* 0x000fe200078e0207 */
[----:B------:R-:W-:Y:S01]  /*6c50*/  SHF.L.U32 R239, R173, 0x8, RZ ;  /* 0x00000008adef7819 */ /* 0x000fe200000006ff */
[----:B------:R-:W-:Y:S01]  /*6c60*/  IMAD.MOV.U32 R27, RZ, RZ, R248 ;  /* 0x000000ffff1b7224 */ /* 0x000fe200078e00f8 */
[----:B------:R-:W-:Y:S01]  /*6c70*/  SHF.R.S32.HI R172, RZ, 0x18, R173 ;  /* 0x00000018ffac7819 */ /* 0x000fe200000114ad */
[----:B------:R-:W-:Y:S01]  /*6c80*/  IMAD R17, R152, R135, RZ ;  /* 0x0000008798117224 */ /* 0x000fe200078e02ff */
[----:B------:R-:W-:Y:S01]  /*6c90*/  PRMT R238, R174, 0x8880, RZ ;  /* 0x00008880aeee7816 */ /* 0x000fe200000000ff */
        /* <DEDUP_REMOVED lines=9> */
[----:B------:R-:W-:Y:S01]  /*6d30*/  SHF.L.U32 R233, R175, 0x10, RZ ;  /* 0x00000010afe97819 */ /* 0x000fe200000006ff */
[-C--:B------:R-:W-:Y:S01]  /*6d40*/  IMAD R8, R157, R154.reuse, R8 ;  /* 0x0000009a9d087224 */ /* 0x080fe200078e0208 */
[----:B------:R-:W-:Y:S01]  /*6d50*/  SHF.L.U32 R231, R175, 0x8, RZ ;  /* 0x00000008afe77819 */ /* 0x000fe200000006ff */
[-C--:B------:R-:W-:Y:S01]  /*6d60*/  IMAD R9, R159, R154.reuse, R9 ;  /* 0x0000009a9f097224 */ /* 0x080fe200078e0209 */
[----:B------:R-:W-:Y:S01]  /*6d70*/  SHF.R.S32.HI R174, RZ, 0x18, R175 ;  /* 0x00000018ffae7819 */ /* 0x000fe200000114af */
[----:B------:R-:W-:Y:S01]  /*6d80*/  IMAD R10, R161, R154, R10 ;  /* 0x0000009aa10a7224 */ /* 0x000fe200078e020a */
        /* <DEDUP_REMOVED lines=11> */
[----:B------:R-:W-:Y:S01]  /*6e40*/  IMAD R140, R152, R34, RZ ;  /* 0x00000022988c7224 */ /* 0x000fe200078e02ff */
[----:B------:R-:W-:Y:S01]  /*6e50*/  SHF.R.S32.HI R176, RZ, 0x18, R177 ;  /* 0x00000018ffb07819 */ /* 0x000fe200000114b1 */
[----:B------:R-:W-:Y:S01]  /*6e60*/  IMAD.MOV.U32 R35, RZ, RZ, R150 ;  /* 0x000000ffff237224 */ /* 0x000fe200078e0096 */
        /* <DEDUP_REMOVED lines=35> */
[----:B------:R-:W-:Y:S01]  /*70a0*/  IMAD R103, R152, R103, RZ ;  /* 0x0000006798677224 */ /* 0x000fe200078e02ff */
[C---:B------:R-:W-:Y:S01]  /*70b0*/  SHF.L.U32 R209, R183.reuse, 0x10, RZ ;  /* 0x00000010b7d17819 */ /* 0x040fe200000006ff */
[----:B------:R-:W-:Y:S01]  /*70c0*/  IMAD.SHL.U32 R248, R194, 0x100, RZ ;  /* 0x00000100c2f87824 */ /* 0x000fe200078e00ff */
[----:B------:R-:W-:Y:S01]  /*70d0*/  SHF.L.U32 R207, R183, 0x8, RZ ;  /* 0x00000008b7cf7819 */ /* 0x000fe200000006ff */
[C---:B------:R-:W-:Y:S01]  /*70e0*/  IMAD R108, R152.reuse, R108, RZ ;  /* 0x0000006c986c7224 */ /* 0x040fe200078e02ff */
[----:B------:R-:W-:Y:S01]  /*70f0*/  SHF.R.S32.HI R182, RZ, 0x18, R183 ;  /* 0x00000018ffb67819 */ /* 0x000fe200000114b7 */
[----:B------:R-:W-:Y:S01]  /*7100*/  IMAD.MOV.U32 R183, RZ, RZ, R131 ;  /* 0x000000ffffb77224 */ /* 0x000fe200078e0083 */
[----:B-1----:R-:W-:Y:S01]  /*7110*/  MOV R106, R228 ;  /* 0x000000e4006a7202 */ /* 0x002fe20000000f00 */
[----:B------:R-:W-:Y:S01]  /*7120*/  IMAD R131, R152, R25, RZ ;  /* 0x0000001998837224 */ /* 0x000fe200078e02ff */
[----:B------:R-:W-:Y:S01]  /*7130*/  MOV R107, R226 ;  /* 0x000000e2006b7202 */ /* 0x000fe20000000f00 */
[----:B------:R-:W-:Y:S01]  /*7140*/  IMAD.U32 R226, R196, 0x10000, RZ ;  /* 0x00010000c4e27824 */ /* 0x000fe200078e00ff */
[----:B------:R-:W-:Y:S01]  /*7150*/  MOV R159, R215 ;  /* 0x000000d7009f7202 */ /* 0x000fe20000000f00 */
[C---:B------:R-:W-:Y:S01]  /*7160*/  IMAD R109, R152.reuse, R109, RZ ;  /* 0x0000006d986d7224 */ /* 0x040fe200078e02ff */
[----:B------:R-:W-:Y:S01]  /*7170*/  MOV R161, R212 ;  /* 0x000000d400a17202 */ /* 0x000fe20000000f00 */
[----:B------:R-:W-:Y:S01]  /*7180*/  IMAD R110, R152, R110, RZ ;  /* 0x0000006e986e7224 */ /* 0x000fe200078e02ff */
[----:B------:R-:W-:Y:S01]  /*7190*/  PRMT R228, R196, 0x8880, RZ ;  /* 0x00008880c4e47816 */ /* 0x000fe200000000ff */
[----:B------:R-:W-:Y:S01]  /*71a0*/  IMAD.MOV.U32 R32, RZ, RZ, R159 ;  /* 0x000000ffff207224 */ /* 0x000fe200078e009f */
[----:B------:R-:W-:Y:S01]  /*71b0*/  SHF.R.S32.HI R155, RZ, 0x18, R196 ;  /* 0x00000018ff9b7819 */ /* 0x000fe200000114c4 */
        /* <DEDUP_REMOVED lines=13> */
[----:B------:R-:W-:Y:S01]  /*7290*/  PRMT R198, R199, 0x8880, RZ ;  /* 0x00008880c7c67816 */ /* 0x000fe200000000ff */
[C---:B------:R-:W-:Y:S01]  /*72a0*/  IMAD R118, R152.reuse, R118, RZ ;  /* 0x0000007698767224 */ /* 0x040fe200078e02ff */
[----:B------:R-:W-:Y:S01]  /*72b0*/  SHF.R.S32.HI R158, RZ, 0x18, R199 ;  /* 0x00000018ff9e7819 */ /* 0x000fe200000114c7 */
[C---:B------:R-:W-:Y:S01]  /*72c0*/  IMAD R119, R152.reuse, R119, RZ ;  /* 0x0000007798777224 */ /* 0x040fe200078e02ff */
[----:B------:R-:W-:Y:S01]  /*72d0*/  MOV R25, R132 ;  /* 0x0000008400197202 */ /* 0x000fe20000000f00 */
[C---:B------:R-:W-:Y:S01]  /*72e0*/  IMAD R132, R152.reuse, R26, RZ ;  /* 0x0000001a98847224 */ /* 0x040fe200078e02ff */
[----:B------:R-:W-:Y:S01]  /*72f0*/  SHF.R.S32.HI R29, RZ, 0x18, R241 ;  /* 0x00000018ff1d7819 */ /* 0x000fe200000114f1 */
[C---:B------:R-:W-:Y:S01]  /*7300*/  IMAD R56, R152.reuse, R56, RZ ;  /* 0x0000003898387224 */ /* 0x040fe200078e02ff */
[----:B------:R-:W-:Y:S01]  /*7310*/  I2IP.S8.S32.SAT R26, R5, R4, RZ ;  /* 0x00000004051a7239 */ /* 0x000fe200000014ff */
[C---:B------:R-:W-:Y:S01]  /*7320*/  IMAD R57, R152.reuse, R57, RZ ;  /* 0x0000003998397224 */ /* 0x040fe200078e02ff */
[----:B------:R-:W-:Y:S01]  /*7330*/  MOV R30, R137 ;  /* 0x00000089001e7202 */ /* 0x000fe20000000f00 */
[C---:B------:R-:W-:Y:S01]  /*7340*/  IMAD R137, R152.reuse, R31, RZ ;  /* 0x0000001f98897224 */ /* 0x040fe200078e02ff */
[----:B------:R-:W-:Y:S01]  /*7350*/  I2IP.S8.S32.SAT R28, R9, R8, RZ ;  /* 0x00000008091c7239 */ /* 0x000fe200000014ff */
[C---:B------:R-:W-:Y:S01]  /*7360*/  IMAD R58, R152.reuse, R58, RZ ;  /* 0x0000003a983a7224 */ /* 0x040fe200078e02ff */
[----:B------:R-:W-:Y:S01]  /*7370*/  MOV R8, R149 ;  /* 0x0000009500087202 */ /* 0x000fe20000000f00 */
        /* <DEDUP_REMOVED lines=8> */
[----:B------:R-:W-:Y:S01]  /*7400*/  IMAD R63, R152, R63, RZ ;  /* 0x0000003f983f7224 */ /* 0x000fe200078e02ff */
[----:B------:R-:W-:Y:S01]  /*7410*/  MOV R30, R148 ;  /* 0x00000094001e7202 */ /* 0x000fe20000000f00 */
[----:B------:R-:W-:Y:S01]  /*7420*/  IMAD.SHL.U32 R148, R192, 0x100, RZ ;  /* 0x00000100c0947824 */ /* 0x000fe200078e00ff */
[----:B------:R-:W-:Y:S01]  /*7430*/  SHF.R.S32.HI R161, RZ, 0x18, R194 ;  /* 0x00000018ffa17819 */ /* 0x000fe200000114c2 */
[C---:B------:R-:W-:Y:S01]  /*7440*/  IMAD R64, R152.reuse, R64, RZ ;  /* 0x0000004098407224 */ /* 0x040fe200078e02ff */
[----:B------:R-:W-:Y:S01]  /*7450*/  SHF.L.U32 R145, R193, 0x10, RZ ;  /* 0x00000010c1917819 */ /* 0x000fe200000006ff */
        /* <DEDUP_REMOVED lines=9> */
[----:B------:R1:W-:Y:S01]  /*74f0*/  STL.64 [R1+0x8], R104 ;  /* 0x0000086801007387 */ /* 0x0003e20000100a00 */
[----:B------:R-:W2:Y:S01]  /*7500*/  S2UR UR6, SR_CgaCtaId ;  /* 0x00000000000679c3 */ /* 0x000ea20000008800 */
[C---:B------:R-:W-:Y:S01]  /*7510*/  IMAD R70, R152.reuse, R70, RZ ;  /* 0x0000004698467224 */ /* 0x040fe200078e02ff */
[----:B------:R-:W-:Y:S01]  /*7520*/  BSSY.RECONVERGENT B0, `(.L_x_92) ;  /* 0x000021e000007945 */ /* 0x000fe20003800200 */
[C---:B------:R-:W-:Y:S02]  /*7530*/  IMAD R72, R152.reuse, R72, RZ ;  /* 0x0000004898487224 */ /* 0x040fe400078e02ff */
        /* <DEDUP_REMOVED lines=10> */
[----:B------:R-:W-:Y:S01]  /*75e0*/  IMAD R41, R152, R41, RZ ;  /* 0x0000002998297224 */ /* 0x000fe200078e02ff */
[----:B-1----:R-:W-:Y:S01]  /*75f0*/  MOV R105, R224 ;  /* 0x000000e000697202 */ /* 0x002fe20000000f00 */
[----:B------:R-:W-:Y:S01]  /*7600*/  IMAD.MOV.U32 R104, RZ, RZ, R218 ;  /* 0x000000ffff687224 */ /* 0x000fe200078e00da */
[----:B------:R-:W-:Y:S01]  /*7610*/  SHF.L.U32 R224, R196, 0x8, RZ ;  /* 0x00000008c4e07819 */ /* 0x000fe200000006ff */
[C---:B------:R-:W-:Y:S01]  /*7620*/  IMAD R44, R152.reuse, R44, RZ ;  /* 0x0000002c982c7224 */ /* 0x040fe200078e02ff */
[----:B------:R-:W-:Y:S01]  /*7630*/  PRMT R218, R197, 0x8880, RZ ;  /* 0x00008880c5da7816 */ /* 0x000fe200000000ff */
[C---:B------:R-:W-:Y:S01]  /*7640*/  IMAD R45, R152.reuse, R45, RZ ;  /* 0x0000002d982d7224 */ /* 0x040fe200078e02ff */
[C---:B------:R-:W-:Y:S01]  /*7650*/  SHF.L.U32 R197, R199.reuse, 0x10, RZ ;  /* 0x00000010c7c57819 */ /* 0x040fe200000006ff */
[C---:B------:R-:W-:Y:S01]  /*7660*/  IMAD R48, R152.reuse, R48, RZ ;  /* 0x0000003098307224 */ /* 0x040fe200078e02ff */
[----:B------:R-:W-:Y:S01]  /*7670*/  SHF.L.U32 R196, R199, 0x8, RZ ;  /* 0x00000008c7c47819 */ /* 0x000fe200000006ff */
[----:B------:R-:W-:Y:S01]  /*7680*/  IMAD.MOV.U32 R199, RZ, RZ, R130 ;  /* 0x000000ffffc77224 */ /* 0x000fe200078e0082 */
[----:B------:R-:W-:Y:S01]  /*7690*/  MOV R5, R104 ;  /* 0x0000006800057202 */ /* 0x000fe20000000f00 */
[C---:B------:R-:W-:Y:S01]  /*76a0*/  IMAD R130, R152.reuse, R24, RZ ;  /* 0x0000001898827224 */ /* 0x040fe200078e02ff */
[----:B------:R-:W-:Y:S01]  /*76b0*/  SHF.R.S32.HI R24, RZ, 0x18, R251 ;  /* 0x00000018ff187819 */ /* 0x000fe200000114fb */
[C---:B------:R-:W-:Y:S01]  /*76c0*/  IMAD R49, R152.reuse, R49, RZ ;  /* 0x0000003198317224 */ /* 0x040fe200078e02ff */
[----:B------:R-:W-:Y:S01]  /*76d0*/  MOV R251, R25 ;  /* 0x0000001900fb7202 */ /* 0x000fe20000000f00 */
[----:B------:R-:W-:Y:S01]  /*76e0*/  IMAD R52, R152, R52, RZ ;  /* 0x0000003498347224 */ /* 0x000fe200078e02ff */
[----:B------:R-:W-:Y:S01]  /*76f0*/  SHF.R.S32.HI R25, RZ, 0x18, R250 ;  /* 0x00000018ff197819 */ /* 0x000fe200000114fa */
[----:B------:R-:W-:Y:S01]  /*7700*/  IMAD R11, R24, R154, R11 ;  /* 0x0000009a180b7224 */ /* 0x000fe200078e020b */
[----:B------:R-:W-:Y:S01]  /*7710*/  SHF.R.S32.HI R24, RZ, 0x18, R242 ;  /* 0x00000018ff187819 */ /* 0x000fe200000114f2 */
[----:B------:R-:W-:Y:S01]  /*7720*/  IMAD R53, R152, R53, RZ ;  /* 0x0000003598357224 */ /* 0x000fe200078e02ff */
[----:B------:R-:W-:Y:S01]  /*7730*/  I2IP.S8.S32.SAT R104, R3, R0, R26 ;  /* 0x0000000003687239 */ /* 0x000fe2000000141a */
[----:B------:R-:W-:Y:S01]  /*7740*/  IMAD R12, R25, R154, R12 ;  /* 0x0000009a190c7224 */ /* 0x000fe200078e020c */
[----:B------:R-:W-:Y:S01]  /*7750*/  MOV R25, R144 ;  /* 0x0000009000197202 */ /* 0x000fe20000000f00 */
[-C--:B------:R-:W-:Y:S01]  /*7760*/  IMAD R13, R160, R154.reuse, R13 ;  /* 0x0000009aa00d7224 */ /* 0x080fe200078e020d */
[----:B------:R-:W-:Y:S01]  /*7770*/  MOV R4, R105 ;  /* 0x0000006900047202 */ /* 0x000fe20000000f00 */
[-C--:B------:R-:W-:Y:S01]  /*7780*/  IMAD R14, R27, R154.reuse, R14 ;  /* 0x0000009a1b0e7224 */ /* 0x080fe200078e020e */
[----:B------:R-:W-:Y:S01]  /*7790*/  SHF.R.S32.HI R27, RZ, 0x18, R142 ;  /* 0x00000018ff1b7819 */ /* 0x000fe2000001148e */
[----:B------:R-:W-:Y:S01]  /*77a0*/  IMAD R15, R24, R154, R15 ;  /* 0x0000009a180f7224 */ /* 0x000fe200078e020f */
[----:B------:R-:W-:Y:S01]  /*77b0*/  SHF.R.S32.HI R24, RZ, 0x18, R143 ;  /* 0x00000018ff187819 */ /* 0x000fe2000001148f */
[----:B------:R-:W1:Y:S01]  /*77c0*/  S2R R142, SR_TID.X ;  /* 0x00000000008e7919 */ /* 0x000e620000002100 */
[----:B------:R-:W-:Y:S01]  /*77d0*/  I2IP.S8.S32.SAT R105, R7, R6, R28 ;  /* 0x0000000607697239 */ /* 0x000fe2000000141c */
[----:B------:R-:W-:Y:S01]  /*77e0*/  IMAD R16, R29, R154, R16 ;  /* 0x0000009a1d107224 */ /* 0x000fe200078e0210 */
[----:B------:R-:W-:Y:S01]  /*77f0*/  MOV R29, R252 ;  /* 0x000000fc001d7202 */ /* 0x000fe20000000f00 */
[-C--:B------:R-:W-:Y:S01]  /*7800*/  IMAD R17, R162, R154.reuse, R17 ;  /* 0x0000009aa2117224 */ /* 0x080fe200078e0211 */
[----:B------:R-:W-:Y:S01]  /*7810*/  MOV R6, R241 ;  /* 0x000000f100067202 */ /* 0x000fe20000000f00 */
[-C--:B------:R-:W-:Y:S01]  /*7820*/  IMAD R18, R25, R154.reuse, R18 ;  /* 0x0000009a19127224 */ /* 0x080fe200078e0212 */
[----:B------:R-:W-:Y:S01]  /*7830*/  SHF.R.S32.HI R25, RZ, 0x18, R247 ;  /* 0x00000018ff197819 */ /* 0x000fe200000114f7 */
[-C--:B------:R-:W-:Y:S01]  /*7840*/  IMAD R19, R24, R154.reuse, R19 ;  /* 0x0000009a18137224 */ /* 0x080fe200078e0213 */
[----:B------:R-:W-:Y:S01]  /*7850*/  SHF.R.S32.HI R24, RZ, 0x18, R249 ;  /* 0x00000018ff187819 */ /* 0x000fe200000114f9 */
[----:B------:R-:W-:Y:S01]  /*7860*/  IMAD R20, R27, R154, R20 ;  /* 0x0000009a1b147224 */ /* 0x000fe200078e0214 */
[----:B------:R-:W-:Y:S01]  /*7870*/  I2IP.S8.S32.SAT R27, R17, R16, RZ ;  /* 0x00000010111b7239 */ /* 0x000fe200000014ff */
[----:B------:R-:W-:Y:S01]  /*7880*/  IMAD R21, R163, R154, R21 ;  /* 0x0000009aa3157224 */ /* 0x000fe200078e0215 */
[----:B------:R-:W-:Y:S01]  /*7890*/  I2IP.S8.S32.SAT R26, R13, R12, RZ ;  /* 0x0000000c0d1a7239 */ /* 0x000fe200000014ff */
[----:B------:R-:W-:Y:S01]  /*78a0*/  IMAD R22, R29, R154, R22 ;  /* 0x0000009a1d167224 */ /* 0x000fe200078e0216 */
[----:B------:R-:W-:Y:S01]  /*78b0*/  MOV R13, R146 ;  /* 0x00000092000d7202 */ /* 0x000fe20000000f00 */
[-C--:B------:R-:W-:Y:S01]  /*78c0*/  IMAD R23, R24, R154.reuse, R23 ;  /* 0x0000009a18177224 */ /* 0x080fe200078e0217 */
[----:B------:R-:W-:Y:S01]  /*78d0*/  MOV R29, R251 ;  /* 0x000000fb001d7202 */ /* 0x000fe20000000f00 */
[----:B------:R-:W-:Y:S01]  /*78e0*/  IMAD R120, R25, R154, R120 ;  /* 0x0000009a19787224 */ /* 0x000fe200078e0278 */
[----:B------:R-:W-:Y:S01]  /*78f0*/  I2IP.S8.S32.SAT R106, R11, R10, R26 ;  /* 0x0000000a0b6a7239 */ /* 0x000fe2000000141a */
[----:B------:R-:W-:Y:S01]  /*7900*/  IMAD R121, R164, R154, R121 ;  /* 0x0000009aa4797224 */ /* 0x000fe200078e0279 */
[----:B------:R-:W-:Y:S01]  /*7910*/  SHF.R.S32.HI R29, RZ, 0x18, R29 ;  /* 0x00000018ff1d7819 */ /* 0x000fe2000001141d */
[----:B------:R-:W-:Y:S01]  /*7920*/  IMAD.MOV.U32 R28, RZ, RZ, R183 ;  /* 0x000000ffff1c7224 */ /* 0x000fe200078e00b7 */
[----:B------:R-:W-:Y:S01]  /*7930*/  MOV R31, R199 ;  /* 0x000000c7001f7202 */ /* 0x000fe20000000f00 */
[----:B------:R-:W-:Y:S01]  /*7940*/  IMAD.MOV.U32 R144, RZ, RZ, R147 ;  /* 0x000000ffff907224 */ /* 0x000fe200078e0093 */
[----:B------:R-:W-:Y:S01]  /*7950*/  I2IP.S8.S32.SAT R26, R21, R20, RZ ;  /* 0x00000014151a7239 */ /* 0x000fe200000014ff */
[----:B------:R-:W-:Y:S01]  /*7960*/  IMAD.U32 R249, R185, 0x10000, RZ ;  /* 0x00010000b9f97824 */ /* 0x000fe200078e00ff */
[----:B------:R-:W-:Y:S01]  /*7970*/  PRMT R252, R194, 0x8880, RZ ;  /* 0x00008880c2fc7816 */ /* 0x000fe200000000ff */
[C---:B------:R-:W-:Y:S01]  /*7980*/  IMAD R71, R152.reuse, R71, RZ ;  /* 0x0000004798477224 */ /* 0x040fe200078e02ff */
[----:B------:R-:W-:Y:S01]  /*7990*/  MOV R12, R144 ;  /* 0x00000090000c7202 */ /* 0x000fe20000000f00 */
[----:B------:R-:W-:Y:S01]  /*79a0*/  IMAD R74, R152, R74, RZ ;  /* 0x0000004a984a7224 */ /* 0x000fe200078e02ff */
[----:B------:R-:W-:Y:S01]  /*79b0*/  SHF.L.U32 R250, R194, 0x10, RZ ;  /* 0x00000010c2fa7819 */ /* 0x000fe200000006ff */
[C---:B-1----:R-:W-:Y:S01]  /*79c0*/  IMAD.SHL.U32 R24, R142.reuse, 0x4, RZ ;  /* 0x000000048e187824 */ /* 0x042fe200078e00ff */
[----:B------:R-:W-:Y:S01]  /*79d0*/  SHF.L.U32 R0, R142, 0x5, RZ ;  /* 0x000000058e007819 */ /* 0x000fe200000006ff */
[C---:B------:R-:W-:Y:S01]  /*79e0*/  IMAD R75, R152.reuse, R75, RZ ;  /* 0x0000004b984b7224 */ /* 0x040fe200078e02ff */
[C---:B------:R-:W-:Y:S01]  /*79f0*/  PRMT R147, R193.reuse, 0x8880, RZ ;  /* 0x00008880c1937816 */ /* 0x040fe200000000ff */
[----:B------:R-:W-:Y:S01]  /*7a00*/  IMAD R78, R152, R78, RZ ;  /* 0x0000004e984e7224 */ /* 0x000fe200078e02ff */
[----:B------:R-:W-:Y:S01]  /*7a10*/  LOP3.LUT R25, R0, 0x80, RZ, 0xc0, !PT ;  /* 0x0000008000197812 */ /* 0x000fe200078ec0ff */
[C---:B------:R-:W-:Y:S01]  /*7a20*/  IMAD R79, R152.reuse, R79, RZ ;  /* 0x0000004f984f7224 */ /* 0x040fe200078e02ff */
[----:B------:R-:W-:Y:S01]  /*7a30*/  SHF.L.U32 R143, R193, 0x8, RZ ;  /* 0x00000008c18f7819 */ /* 0x000fe200000006ff */
[C---:B------:R-:W-:Y:S01]  /*7a40*/  IMAD R82, R152.reuse, R82, RZ ;  /* 0x0000005298527224 */ /* 0x040fe200078e02ff */
[----:B------:R-:W-:Y:S01]  /*7a50*/  LOP3.LUT R3, R25, 0x10, R24, 0xf8, !PT ;  /* 0x0000001019037812 */ /* 0x000fe200078ef818 */
[C---:B------:R-:W-:Y:S01]  /*7a60*/  IMAD R83, R152.reuse, R83, RZ ;  /* 0x0000005398537224 */ /* 0x040fe200078e02ff */
[----:B------:R-:W-:Y:S01]  /*7a70*/  MOV R25, R8 ;  /* 0x0000000800197202 */ /* 0x000fe20000000f00 */
[C---:B------:R-:W-:Y:S01]  /*7a80*/  IMAD R86, R152.reuse, R86, RZ ;  /* 0x0000005698567224 */ /* 0x040fe200078e02ff */
[----:B------:R-:W-:Y:S01]  /*7a90*/  SHF.R.S32.HI R24, RZ, 0x18, R5 ;  /* 0x00000018ff187819 */ /* 0x000fe20000011405 */
[----:B------:R-:W-:Y:S01]  /*7aa0*/  IMAD R87, R152, R87, RZ ;  /* 0x0000005798577224 */ /* 0x000fe200078e02ff */
[----:B------:R-:W-:Y:S01]  /*7ab0*/  MOV R8, R35 ;  /* 0x0000002300087202 */ /* 0x000fe20000000f00 */
[-C--:B------:R-:W-:Y:S01]  /*7ac0*/  IMAD R122, R25, R154.reuse, R122 ;  /* 0x0000009a197a7224 */ /* 0x080fe200078e027a */
[----:B------:R-:W-:Y:S01]  /*7ad0*/  SHF.R.S32.HI R25, RZ, 0x18, R6 ;  /* 0x00000018ff197819 */ /* 0x000fe20000011406 */
[----:B------:R-:W-:Y:S01]  /*7ae0*/  IMAD.MOV.U32 R35, RZ, RZ, R34 ;  /* 0x000000ffff237224 */ /* 0x000fe200078e0022 */
[----:B------:R-:W-:Y:S01]  /*7af0*/  MOV R34, R107 ;  /* 0x0000006b00227202 */ /* 0x000fe20000000f00 */
[----:B------:R-:W-:Y:S01]  /*7b00*/  IMAD R123, R24, R154, R123 ;  /* 0x0000009a187b7224 */ /* 0x000fe200078e027b */
[----:B------:R-:W-:Y:S01]  /*7b10*/  I2IP.S8.S32.SAT R107, R15, R14, R27 ;  /* 0x0000000e0f6b7239 */ /* 0x000fe2000000141b */
[----:B------:R-:W-:Y:S01]  /*7b20*/  IMAD R124, R25, R154, R124 ;  /* 0x0000009a197c7224 */ /* 0x000fe200078e027c */
[----:B------:R-:W-:Y:S01]  /*7b30*/  MOV R27, R28 ;  /* 0x0000001c001b7202 */ /* 0x000fe20000000f00 */
[----:B------:R-:W-:Y:S01]  /*7b40*/  IMAD R125, R165, R154, R125 ;  /* 0x0000009aa57d7224 */ /* 0x000fe200078e027d */
[----:B------:R-:W-:Y:S01]  /*7b50*/  SHF.R.S32.HI R24, RZ, 0x18, R13 ;  /* 0x00000018ff187819 */ /* 0x000fe2000001140d */
[----:B------:R-:W-:Y:S01]  /*7b60*/  IMAD R38, R152, R38, RZ ;  /* 0x0000002698267224 */ /* 0x000fe200078e02ff */
[----:B------:R-:W-:Y:S01]  /*7b70*/  MOV R25, R4 ;  /* 0x0000000400197202 */ /* 0x000fe20000000f00 */
[----:B------:R-:W-:Y:S01]  /*7b80*/  IMAD R126, R27, R154, R126 ;  /* 0x0000009a1b7e7224 */ /* 0x000fe200078e027e */
[----:B------:R-:W-:Y:S01]  /*7b90*/  I2IP.S8.S32.SAT R5, R19, R18, R26 ;  /* 0x0000001213057239 */ /* 0x000fe2000000141a */
[-C--:B------:R-:W-:Y:S01]  /*7ba0*/  IMAD R127, R24, R154.reuse, R127 ;  /* 0x0000009a187f7224 */ /* 0x080fe200078e027f */
[----:B------:R-:W-:Y:S01]  /*7bb0*/  SHF.R.S32.HI R24, RZ, 0x18, R12 ;  /* 0x00000018ff187819 */ /* 0x000fe2000001140c */
[-C--:B------:R-:W-:Y:S01]  /*7bc0*/  IMAD R128, R29, R154.reuse, R128 ;  /* 0x0000009a1d807224 */ /* 0x080fe200078e0280 */
[----:B------:R-:W-:Y:S01]  /*7bd0*/  SHF.R.S32.HI R29, RZ, 0x18, R34 ;  /* 0x00000018ff1d7819 */ /* 0x000fe20000011422 */
[----:B------:R-:W-:Y:S01]  /*7be0*/  IMAD R129, R166, R154, R129 ;  /* 0x0000009aa6817224 */ /* 0x000fe200078e0281 */
[----:B------:R-:W-:Y:S01]  /*7bf0*/  I2IP.S8.S32.SAT R26, R121, R120, RZ ;  /* 0x00000078791a7239 */ /* 0x000fe200000014ff */
[-C--:B------:R-:W-:Y:S01]  /*7c00*/  IMAD R88, R25, R154.reuse, R88 ;  /* 0x0000009a19587224 */ /* 0x080fe200078e0258 */
[----:B------:R-:W-:Y:S01]  /*7c10*/  SHF.R.S32.HI R25, RZ, 0x18, R9 ;  /* 0x00000018ff197819 */ /* 0x000fe20000011409 */
[----:B------:R-:W-:Y:S01]  /*7c20*/  IMAD R89, R24, R154, R89 ;  /* 0x0000009a18597224 */ /* 0x000fe200078e0259 */
[----:B------:R-:W-:Y:S01]  /*7c30*/  SHF.R.S32.HI R24, RZ, 0x18, R35 ;  /* 0x00000018ff187819 */ /* 0x000fe20000011423 */
[----:B------:R-:W-:Y:S01]  /*7c40*/  IMAD.MOV.U32 R27, RZ, RZ, R8 ;  /* 0x000000ffff1b7224 */ /* 0x000fe200078e0008 */
[----:B------:R-:W-:Y:S01]  /*7c50*/  I2IP.S8.S32.SAT R4, R23, R22, R26 ;  /* 0x0000001617047239 */ /* 0x000fe2000000141a */
[-C--:B------:R-:W-:Y:S01]  /*7c60*/  IMAD R90, R25, R154.reuse, R90 ;  /* 0x0000009a195a7224 */ /* 0x080fe200078e025a */
[----:B------:R-:W-:Y:S01]  /*7c70*/  MOV R25, R33 ;  /* 0x0000002100197202 */ /* 0x000fe20000000f00 */
[----:B------:R-:W-:Y:S01]  /*7c80*/  IMAD R91, R167, R154, R91 ;  /* 0x0000009aa75b7224 */ /* 0x000fe200078e025b */
[----:B------:R-:W-:Y:S01]  /*7c90*/  I2IP.S8.S32.SAT R26, R125, R124, RZ ;  /* 0x0000007c7d1a7239 */ /* 0x000fe200000014ff */
[-C--:B------:R-:W-:Y:S01]  /*7ca0*/  IMAD R92, R27, R154.reuse, R92 ;  /* 0x0000009a1b5c7224 */ /* 0x080fe200078e025c */
[----:B------:R-:W-:Y:S01]  /*7cb0*/  SHF.R.S32.HI R27, RZ, 0x18, R31 ;  /* 0x00000018ff1b7819 */ /* 0x000fe2000001141f */
[-C--:B------:R-:W-:Y:S01]  /*7cc0*/  IMAD R93, R24, R154.reuse, R93 ;  /* 0x0000009a185d7224 */ /* 0x080fe200078e025d */
[----:B------:R-:W-:Y:S01]  /*7cd0*/  SHF.R.S32.HI R24, RZ, 0x18, R32 ;  /* 0x00000018ff187819 */ /* 0x000fe20000011420 */
[----:B------:R-:W-:Y:S01]  /*7ce0*/  IMAD R94, R29, R154, R94 ;  /* 0x0000009a1d5e7224 */ /* 0x000fe200078e025e */
[----:B------:R-:W-:Y:S01]  /*7cf0*/  I2IP.S8.S32.SAT R28, R129, R128, RZ ;  /* 0x00000080811c7239 */ /* 0x000fe200000014ff */
[----:B------:R-:W-:Y:S01]  /*7d00*/  IMAD R95, R168, R154, R95 ;  /* 0x0000009aa85f7224 */ /* 0x000fe200078e025f */
[----:B------:R-:W-:Y:S01]  /*7d10*/  I2IP.S8.S32.SAT R122, R123, R122, R26 ;  /* 0x0000007a7b7a7239 */ /* 0x000fe2000000141a */
[-C--:B------:R-:W-:Y:S01]  /*7d20*/  IMAD R96, R25, R154.reuse, R96 ;  /* 0x0000009a19607224 */ /* 0x080fe200078e0260 */
[----:B------:R-:W-:Y:S01]  /*7d30*/  MOV R120, R5 ;  /* 0x0000000500787202 */ /* 0x000fe20000000f00 */
[-C--:B------:R-:W-:Y:S01]  /*7d40*/  IMAD R97, R24, R154.reuse, R97 ;  /* 0x0000009a18617224 */ /* 0x080fe200078e0261 */
[----:B------:R-:W-:Y:S01]  /*7d50*/  SHF.R.S32.HI R24, RZ, 0x18, R153 ;  /* 0x00000018ff187819 */ /* 0x000fe20000011499 */
[----:B------:R-:W-:Y:S01]  /*7d60*/  IMAD R98, R27, R154, R98 ;  /* 0x0000009a1b627224 */ /* 0x000fe200078e0262 */
[----:B------:R-:W-:Y:S01]  /*7d70*/  MOV R121, R4 ;  /* 0x0000000400797202 */ /* 0x000fe20000000f00 */
[----:B------:R-:W-:Y:S01]  /*7d80*/  IMAD.MOV.U32 R25, RZ, RZ, R30 ;  /* 0x000000ffff197224 */ /* 0x000fe200078e001e */
[----:B------:R-:W-:Y:S01]  /*7d90*/  I2IP.S8.S32.SAT R123, R127, R126, R28 ;  /* 0x0000007e7f7b7239 */ /* 0x000fe2000000141c */
[----:B------:R-:W-:Y:S01]  /*7da0*/  IMAD R99, R169, R154, R99 ;  /* 0x0000009aa9637224 */ /* 0x000fe200078e0263 */
[----:B------:R-:W-:Y:S01]  /*7db0*/  I2IP.S8.S32.SAT R90, R91, R90, RZ ;  /* 0x0000005a5b5a7239 */ /* 0x000fe200000014ff */
[-C--:B------:R-:W-:Y:S01]  /*7dc0*/  IMAD R100, R25, R154.reuse, R100 ;  /* 0x0000009a19647224 */ /* 0x080fe200078e0264 */
[----:B------:R-:W-:Y:S01]  /*7dd0*/  SHF.R.S32.HI R160, RZ, 0x18, R193 ;  /* 0x00000018ffa07819 */ /* 0x000fe200000114c1 */
[----:B------:R-:W-:Y:S01]  /*7de0*/  IMAD R101, R24, R154, R101 ;  /* 0x0000009a18657224 */ /* 0x000fe200078e0265 */
[----:B------:R-:W-:Y:S01]  /*7df0*/  I2IP.S8.S32.SAT R124, R89, R88, R90 ;  /* 0x00000058597c7239 */ /* 0x000fe2000000145a */
[----:B------:R-:W1:Y:S01]  /*7e00*/  LDTM.x32 R4, tmem[UR4+0x80] ;  /* 0x00008004000479ee */ /* 0x000e6200082c0000 */
[----:B------:R-:W-:Y:S01]  /*7e10*/  SHF.R.S32.HI R89, RZ, 0x18, R151 ;  /* 0x00000018ff597819 */ /* 0x000fe20000011497 */
[----:B------:R-:W-:Y:S01]  /*7e20*/  UMOV UR4, 0x400 ;  /* 0x0000040000047882 */ /* 0x000fe20000000000 */
[C---:B------:R-:W-:Y:S01]  /*7e30*/  PRMT R242, R195.reuse, 0x8880, RZ ;  /* 0x00008880c3f27816 */ /* 0x040fe200000000ff */
[----:B--2---:R-:W-:Y:S01]  /*7e40*/  ULEA UR4, UR6, UR4, 0x18 ;  /* 0x0000000406047291 */ /* 0x004fe2000f8ec0ff */
[C---:B------:R-:W-:Y:S01]  /*7e50*/  SHF.L.U32 R199, R195.reuse, 0x10, RZ ;  /* 0x00000010c3c77819 */ /* 0x040fe200000006ff */
[----:B------:R-:W-:Y:S01]  /*7e60*/  NOP ;  /* 0x0000000000007918 */ /* 0x000fe20000000000 */
[----:B------:R-:W-:Y:S01]  /*7e70*/  SHF.L.U32 R194, R195, 0x8, RZ ;  /* 0x00000008c3c27819 */ /* 0x000fe200000006ff */
[----:B------:R-:W-:Y:S01]  /*7e80*/  ULEA UR5, UR43, UR4, 0x3 ;  /* 0x000000042b057291 */ /* 0x000fe2000f8e18ff */
[----:B------:R-:W-:Y:S01]  /*7e90*/  SHF.R.S32.HI R162, RZ, 0x18, R195 ;  /* 0x00000018ffa27819 */ /* 0x000fe200000114c3 */
[-C--:B------:R-:W-:Y:S01]  /*7ea0*/  IMAD R102, R89, R154.reuse, R102 ;  /* 0x0000009a59667224 */ /* 0x080fe200078e0266 */
[C---:B------:R-:W-:Y:S01]  /*7eb0*/  PRMT R146, R184.reuse, 0x8880, RZ ;  /* 0x00008880b8927816 */ /* 0x040fe200000000ff */
[----:B------:R-:W-:Y:S01]  /*7ec0*/  UIADD3 UR5, UPT, UPT, UR5, 0x78, URZ ;  /* 0x0000007805057890 */ /* 0x000fe2000fffe0ff */
[----:B------:R-:W-:Y:S01]  /*7ed0*/  SHF.L.U32 R144, R184, 0x10, RZ ;  /* 0x00000010b8907819 */ /* 0x000fe200000006ff */
[----:B------:R-:W-:Y:S01]  /*7ee0*/  IMAD R103, R170, R154, R103 ;  /* 0x0000009aaa677224 */ /* 0x000fe200078e0267 */
[----:B------:R-:W-:Y:S01]  /*7ef0*/  SHF.L.U32 R142, R184, 0x8, RZ ;  /* 0x00000008b88e7819 */ /* 0x000fe200000006ff */
[----:B------:R-:W-:Y:S01]  /*7f00*/  UPRMT UR5, UR6, 0x654, UR5 ;  /* 0x0000065406057896 */ /* 0x000fe20008000005 */
[----:B------:R-:W-:Y:S01]  /*7f10*/  SHF.R.S32.HI R163, RZ, 0x18, R184 ;  /* 0x00000018ffa37819 */ /* 0x000fe200000114b8 */
[----:B------:R-:W-:Y:S01]  /*7f20*/  IMAD.SHL.U32 R167, R189, 0x100, RZ ;  /* 0x00000100bda77824 */ /* 0x000fe200078e00ff */
[C---:B------:R-:W-:Y:S01]  /*7f30*/  PRMT R251, R185.reuse, 0x8880, RZ ;  /* 0x00008880b9fb7816 */ /* 0x040fe200000000ff */
[C---:B------:R-:W-:Y:S01]  /*7f40*/  IMAD R39, R152.reuse, R39, RZ ;  /* 0x0000002798277224 */ /* 0x040fe200078e02ff */
[----:B------:R-:W-:Y:S01]  /*7f50*/  SHF.L.U32 R247, R185, 0x8, RZ ;  /* 0x00000008b9f77819 */ /* 0x000fe200000006ff */
[C---:B------:R-:W-:Y:S01]  /*7f60*/  IMAD R42, R152.reuse, R42, RZ ;  /* 0x0000002a982a7224 */ /* 0x040fe200078e02ff */
[----:B------:R-:W-:Y:S01]  /*7f70*/  SHF.R.S32.HI R164, RZ, 0x18, R185 ;  /* 0x00000018ffa47819 */ /* 0x000fe200000114b9 */
[----:B-1----:R-:W-:Y:S01]  /*7f80*/  IMAD R30, R152, R30, RZ ;  /* 0x0000001e981e7224 */ /* 0x002fe200078e02ff */
[C---:B------:R-:W-:Y:S01]  /*7f90*/  PRMT R241, R186.reuse, 0x8880, RZ ;  /* 0x00008880baf17816 */ /* 0x040fe200000000ff */
[----:B------:R-:W-:Y:S01]  /*7fa0*/  SYNCS.ARRIVE.TRANS64.RED.A1T0 RZ, [UR5], RZ ;  /* 0x000000ffffff79a7 */ /* 0x000fe20008100405 */
[----:B------:R-:W-:Y:S01]  /*7fb0*/  SHF.L.U32 R195, R186, 0x10, RZ ;  /* 0x00000010bac37819 */ /* 0x000fe200000006ff */
[----:B------:R-:W-:Y:S01]  /*7fc0*/  IMAD R34, R152, R34, RZ ;  /* 0x0000002298227224 */ /* 0x000fe200078e02ff */
[----:B------:R-:W-:Y:S01]  /*7fd0*/  SHF.L.U32 R193, R186, 0x8, RZ ;  /* 0x00000008bac17819 */ /* 0x000fe200000006ff */
[C---:B------:R-:W-:Y:S01]  /*7fe0*/  IMAD R35, R152.reuse, R35, RZ ;  /* 0x0000002398237224 */ /* 0x040fe200078e02ff */
[----:B------:R-:W-:Y:S01]  /*7ff0*/  SHF.R.S32.HI R183, RZ, 0x18, R186 ;  /* 0x00000018ffb77819 */ /* 0x000fe200000114ba */
[C---:B------:R-:W-:Y:S01]  /*8000*/  IMAD.U32 R186, R187.reuse, 0x10000, RZ ;  /* 0x00010000bbba7824 */ /* 0x040fe200078e00ff */
        /* <DEDUP_REMOVED lines=12> */
[----:B------:R-:W-:Y:S01]  /*80d0*/  LOP3.LUT R188, R3, 0xf60, R0, 0xf8, !PT ;  /* 0x00000f6003bc7812 */ /* 0x000fe200078ef800 */
[----:B------:R-:W-:Y:S01]  /*80e0*/  IMAD R3, R152, R5, RZ ;  /* 0x0000000598037224 */ /* 0x000fe200078e02ff */
[----:B------:R-:W-:Y:S01]  /*80f0*/  LOP3.LUT P0, RZ, R0, 0x80, RZ, 0xc0, !PT ;  /* 0x0000008000ff7812 */ /* 0x000fe2000780c0ff */
[----:B------:R-:W-:Y:S01]  /*8100*/  IMAD R5, R152, R9, RZ ;  /* 0x0000000998057224 */ /* 0x000fe200078e02ff */
[----:B------:R-:W-:Y:S01]  /*8110*/  IADD3 R89, PT, PT, R188, UR4, RZ ;  /* 0x00000004bc597c10 */ /* 0x000fe2000fffe0ff */
[----:B------:R1:W-:Y:S01]  /*8120*/  STS.128 [R188+UR4+0x5100], R104 ;  /* 0x00510068bc007988 */ /* 0x0003e20008000c04 */
[C---:B------:R-:W-:Y:S01]  /*8130*/  PRMT R169, R189.reuse, 0x8880, RZ ;  /* 0x00008880bda97816 */ /* 0x040fe200000000ff */
[C---:B------:R-:W-:Y:S01]  /*8140*/  IMAD R9, R152.reuse, R13, RZ ;  /* 0x0000000d98097224 */ /* 0x040fe200078e02ff */
[----:B------:R-:W-:Y:S01]  /*8150*/  SHF.L.U32 R168, R189, 0x10, RZ ;  /* 0x00000010bda87819 */ /* 0x000fe200000006ff */
[C---:B------:R-:W-:Y:S01]  /*8160*/  IMAD R0, R152.reuse, R4, RZ ;  /* 0x0000000498007224 */ /* 0x040fe200078e02ff */
[----:B------:R-:W-:Y:S01]  /*8170*/  SHF.R.S32.HI R90, RZ, 0x18, R189 ;  /* 0x00000018ff5a7819 */ /* 0x000fe200000114bd */
[C---:B------:R-:W-:Y:S01]  /*8180*/  IMAD R13, R152.reuse, R17, RZ ;  /* 0x00000011980d7224 */ /* 0x040fe200078e02ff */
[----:B------:R-:W-:Y:S01]  /*8190*/  IADD3 R189, PT, PT, R89, 0x10, RZ ;  /* 0x0000001059bd7810 */ /* 0x000fe20007ffe0ff */
[C---:B------:R-:W-:Y:S01]  /*81a0*/  IMAD R4, R152.reuse, R8, RZ ;  /* 0x0000000898047224 */ /* 0x040fe200078e02ff */
[----:B------:R-:W-:Y:S01]  /*81b0*/  I2IP.S8.S32.SAT R91, R99, R98, RZ ;  /* 0x00000062635b7239 */ /* 0x000fe200000014ff */
[C---:B------:R-:W-:Y:S01]  /*81c0*/  IMAD R17, R152.reuse, R21, RZ ;  /* 0x0000001598117224 */ /* 0x040fe200078e02ff */
[----:B------:R-:W-:Y:S01]  /*81d0*/  @P0 IADD3 R189, PT, PT, R89, -0x10, RZ ;  /* 0xfffffff059bd0810 */ /* 0x000fe20007ffe0ff */
[C---:B------:R-:W-:Y:S01]  /*81e0*/  IMAD R8, R152.reuse, R12, RZ ;  /* 0x0000000c98087224 */ /* 0x040fe200078e02ff */
[----:B------:R-:W-:Y:S01]  /*81f0*/  MOV R89, R243 ;  /* 0x000000f300597202 */ /* 0x000fe20000000f00 */
[C---:B------:R-:W-:Y:S01]  /*8200*/  IMAD R21, R152.reuse, R25, RZ ;  /* 0x0000001998157224 */ /* 0x040fe200078e02ff */
[----:B------:R-:W-:Y:S01]  /*8210*/  I2IP.S8.S32.SAT R126, R97, R96, R91 ;  /* 0x00000060617e7239 */ /* 0x000fe2000000145b */
[C---:B------:R-:W-:Y:S01]  /*8220*/  IMAD R12, R152.reuse, R16, RZ ;  /* 0x00000010980c7224 */ /* 0x040fe200078e02ff */
[----:B------:R-:W-:Y:S01]  /*8230*/  SHF.R.S32.HI R91, RZ, 0x18, R239 ;  /* 0x00000018ff5b7819 */ /* 0x000fe200000114ef */
[C---:B------:R-:W-:Y:S01]  /*8240*/  IMAD R25, R152.reuse, R29, RZ ;  /* 0x0000001d98197224 */ /* 0x040fe200078e02ff */
[----:B------:R-:W-:Y:S01]  /*8250*/  I2IP.S8.S32.SAT R102, R103, R102, RZ ;  /* 0x0000006667667239 */ /* 0x000fe200000014ff */
[C---:B------:R-:W-:Y:S01]  /*8260*/  IMAD R16, R152.reuse, R20, RZ ;  /* 0x0000001498107224 */ /* 0x040fe200078e02ff */
[----:B------:R-:W-:Y:S01]  /*8270*/  I2IP.S8.S32.SAT R94, R95, R94, RZ ;  /* 0x0000005e5f5e7239 */ /* 0x000fe200000014ff */
[C---:B------:R-:W-:Y:S01]  /*8280*/  IMAD R29, R152.reuse, R33, RZ ;  /* 0x00000021981d7224 */ /* 0x040fe200078e02ff */
[----:B------:R-:W-:Y:S01]  /*8290*/  I2IP.S8.S32.SAT R127, R101, R100, R102 ;  /* 0x00000064657f7239 */ /* 0x000fe20000001466 */
[----:B------:R-:W-:Y:S01]  /*82a0*/  IMAD R20, R152, R24, RZ ;  /* 0x0000001898147224 */ /* 0x000fe200078e02ff */
[----:B------:R-:W-:Y:S01]  /*82b0*/  I2IP.S8.S32.SAT R125, R93, R92, R94 ;  /* 0x0000005c5d7d7239 */ /* 0x000fe2000000145e */
[----:B------:R-:W-:Y:S01]  /*82c0*/  IMAD.MOV.U32 R33, RZ, RZ, R246 ;  /* 0x000000ffff217224 */ /* 0x000fe200078e00f6 */
[----:B------:R-:W-:Y:S01]  /*82d0*/  PRMT R166, R190, 0x8880, RZ ;  /* 0x00008880bea67816 */ /* 0x000fe200000000ff */
[----:B------:R-:W-:Y:S01]  /*82e0*/  IMAD R24, R152, R28, RZ ;  /* 0x0000001c98187224 */ /* 0x000fe200078e02ff */
[----:B------:R-:W-:Y:S01]  /*82f0*/  SHF.L.U32 R165, R190, 0x10, RZ ;  /* 0x00000010bea57819 */ /* 0x000fe200000006ff */
[----:B------:R-:W-:Y:S01]  /*8300*/  IMAD R28, R152, R32, RZ ;  /* 0x00000020981c7224 */ /* 0x000fe200078e02ff */
[----:B------:R-:W-:Y:S01]  /*8310*/  SHF.R.S32.HI R32, RZ, 0x18, R245 ;  /* 0x00000018ff207819 */ /* 0x000fe200000114f5 */
[----:B-1----:R-:W2:Y:S01]  /*8320*/  LDL.LU.64 R106, [R1+0x10] ;  /* 0x00001000016a7983 */ /* 0x002ea20000300a00 */
[----:B------:R-:W-:Y:S01]  /*8330*/  SHF.L.U32 R99, R190, 0x8, RZ ;  /* 0x00000008be637819 */ /* 0x000fe200000006ff */
[C---:B------:R-:W-:Y:S01]  /*8340*/  IMAD R55, R152.reuse, R55, RZ ;  /* 0x0000003798377224 */ /* 0x040fe200078e02ff */
[C---:B------:R-:W-:Y:S01]  /*8350*/  PRMT R98, R191.reuse, 0x8880, RZ ;  /* 0x00008880bf627816 */ /* 0x040fe200000000ff */
[C---:B------:R-:W-:Y:S01]  /*8360*/  IMAD R6, R152.reuse, R6, RZ ;  /* 0x0000000698067224 */ /* 0x040fe200078e02ff */
[----:B------:R-:W-:Y:S01]  /*8370*/  SHF.R.S32.HI R92, RZ, 0x18, R190 ;  /* 0x00000018ff5c7819 */ /* 0x000fe200000114be */
[----:B------:R-:W3:Y:S01]  /*8380*/  LDL.LU.64 R104, [R1+0x8] ;  /* 0x0000080001687983 */ /* 0x000ee20000300a00 */
[C---:B------:R-:W-:Y:S01]  /*8390*/  SHF.L.U32 R95, R191.reuse, 0x10, RZ ;  /* 0x00000010bf5f7819 */ /* 0x040fe200000006ff */
[C---:B------:R-:W-:Y:S01]  /*83a0*/  IMAD R7, R152.reuse, R7, RZ ;  /* 0x0000000798077224 */ /* 0x040fe200078e02ff */
[----:B------:R-:W-:Y:S01]  /*83b0*/  SHF.R.S32.HI R93, RZ, 0x18, R191 ;  /* 0x00000018ff5d7819 */ /* 0x000fe200000114bf */
[C---:B------:R-:W-:Y:S01]  /*83c0*/  IMAD R10, R152.reuse, R10, RZ ;  /* 0x0000000a980a7224 */ /* 0x040fe200078e02ff */
[----:B------:R-:W-:Y:S01]  /*83d0*/  UIADD3 UR5, UPT, UPT, UR43, 0x1, URZ ;  /* 0x000000012b057890 */ /* 0x000fe2000fffe0ff */
[----:B------:R1:W-:Y:S01]  /*83e0*/  STS.128 [R189+0x5100], R120 ;  /* 0x00510078bd007388 */ /* 0x0003e20000000c00 */
[C---:B------:R-:W-:Y:S02]  /*83f0*/  IMAD R11, R152.reuse, R11, RZ ;  /* 0x0000000b980b7224 */ /* 0x040fe400078e02ff */
[C---:B------:R-:W-:Y:S02]  /*8400*/  IMAD R14, R152.reuse, R14, RZ ;  /* 0x0000000e980e7224 */ /* 0x040fe400078e02ff */
[C---:B------:R-:W-:Y:S02]  /*8410*/  IMAD R15, R152.reuse, R15, RZ ;  /* 0x0000000f980f7224 */ /* 0x040fe400078e02ff */
[C---:B------:R-:W-:Y:S01]  /*8420*/  IMAD R18, R152.reuse, R18, RZ ;  /* 0x0000001298127224 */ /* 0x040fe200078e02ff */
[----:B------:R1:W-:Y:S01]  /*8430*/  STS.128 [R188+UR4+0x6100], R124 ;  /* 0x0061007cbc007988 */ /* 0x0003e20008000c04 */
[C---:B------:R-:W-:Y:S02]  /*8440*/  IMAD R19, R152.reuse, R19, RZ ;  /* 0x0000001398137224 */ /* 0x040fe400078e02ff */
[C---:B------:R-:W-:Y:S02]  /*8450*/  IMAD R22, R152.reuse, R22, RZ ;  /* 0x0000001698167224 */ /* 0x040fe400078e02ff */
[C---:B------:R-:W-:Y:S02]  /*8460*/  IMAD R23, R152.reuse, R23, RZ ;  /* 0x0000001798177224 */ /* 0x040fe400078e02ff */
[C---:B------:R-:W-:Y:S02]  /*8470*/  IMAD R26, R152.reuse, R26, RZ ;  /* 0x0000001a981a7224 */ /* 0x040fe400078e02ff */
[C---:B------:R-:W-:Y:S02]  /*8480*/  IMAD R27, R152.reuse, R27, RZ ;  /* 0x0000001b981b7224 */ /* 0x040fe400078e02ff */
[----:B------:R-:W-:Y:S02]  /*8490*/  IMAD.SHL.U32 R94, R191, 0x100, RZ ;  /* 0x00000100bf5e7824 */ /* 0x000fe400078e00ff */
[----:B------:R-:W-:Y:S02]  /*84a0*/  IMAD R31, R152, R31, RZ ;  /* 0x0000001f981f7224 */ /* 0x000fe400078e02ff */
[-C--:B---3--:R-:W-:Y:S01]  /*84b0*/  IMAD R104, R33, R154.reuse, R104 ;  /* 0x0000009a21687224 */ /* 0x088fe200078e0268 */
[----:B------:R-:W-:Y:S01]  /*84c0*/  SHF.R.S32.HI R33, RZ, 0x18, R244 ;  /* 0x00000018ff217819 */ /* 0x000fe200000114f4 */
[-C--:B------:R-:W-:Y:S01]  /*84d0*/  IMAD R105, R32, R154.reuse, R105 ;  /* 0x0000009a20697224 */ /* 0x080fe200078e0269 */
[----:B------:R-:W-:Y:S03]  /*84e0*/  SHF.R.S32.HI R32, RZ, 0x18, R240 ;  /* 0x00000018ff207819 */ /* 0x000fe600000114f0 */
[----:B--2---:R-:W-:Y:S01]  /*84f0*/  IMAD R106, R33, R154, R106 ;  /* 0x0000009a216a7224 */ /* 0x004fe200078e026a */
[----:B------:R-:W-:Y:S01]  /*8500*/  MOV R33, R238 ;  /* 0x000000ee00217202 */ /* 0x000fe20000000f00 */
[-C--:B------:R-:W-:Y:S02]  /*8510*/  IMAD R107, R171, R154.reuse, R107 ;  /* 0x0000009aab6b7224 */ /* 0x080fe400078e026b */
        /* <DEDUP_REMOVED lines=11> */
[----:B------:R-:W-:Y:S02]  /*85d0*/  SHF.R.S32.HI R32, RZ, 0x18, R233 ;  /* 0x00000018ff207819 */ /* 0x000fe400000114e9 */
[----:B------:R-:W-:Y:S01]  /*85e0*/  I2IP.S8.S32.SAT R104, R105, R104, R106 ;  /* 0x0000006869687239 */ /* 0x000fe2000000146a */
[----:B------:R-:W-:Y:S01]  /*85f0*/  IMAD R114, R33, R154, R114 ;  /* 0x0000009a21727224 */ /* 0x000fe200078e0272 */
[----:B------:R-:W-:Y:S01]  /*8600*/  I2IP.S8.S32.SAT R110, R111, R110, RZ ;  /* 0x0000006e6f6e7239 */ /* 0x000fe200000014ff */
[-C--:B------:R-:W-:Y:S02]  /*8610*/  IMAD R115, R173, R154.reuse, R115 ;  /* 0x0000009aad737224 */ /* 0x080fe400078e0273 */
[----:B------:R-:W-:Y:S01]  /*8620*/  IMAD R116, R89, R154, R116 ;  /* 0x0000009a59747224 */ /* 0x000fe200078e0274 */
[----:B------:R-:W-:Y:S01]  /*8630*/  MOV R89, R220 ;  /* 0x000000dc00597202 */ /* 0x000fe20000000f00 */
[-C--:B------:R-:W-:Y:S01]  /*8640*/  IMAD R117, R32, R154.reuse, R117 ;  /* 0x0000009a20757224 */ /* 0x080fe200078e0275 */
[----:B------:R-:W-:Y:S01]  /*8650*/  SHF.R.S32.HI R32, RZ, 0x18, R222 ;  /* 0x00000018ff207819 */ /* 0x000fe200000114de */
[----:B------:R-:W-:Y:S01]  /*8660*/  IMAD R118, R91, R154, R118 ;  /* 0x0000009a5b767224 */ /* 0x000fe200078e0276 */
[----:B------:R-:W-:Y:S01]  /*8670*/  SHF.R.S32.HI R91, RZ, 0x18, R214 ;  /* 0x00000018ff5b7819 */ /* 0x000fe200000114d6 */
[----:B------:R-:W-:Y:S01]  /*8680*/  IMAD.MOV.U32 R33, RZ, RZ, R223 ;  /* 0x000000ffff217224 */ /* 0x000fe200078e00df */
[----:B------:R-:W-:Y:S01]  /*8690*/  I2IP.S8.S32.SAT R106, R115, R114, RZ ;  /* 0x00000072736a7239 */ /* 0x000fe200000014ff */
[----:B------:R-:W-:Y:S01]  /*86a0*/  IMAD R119, R174, R154, R119 ;  /* 0x0000009aae777224 */ /* 0x000fe200078e0277 */
[----:B------:R-:W-:Y:S01]  /*86b0*/  I2IP.S8.S32.SAT R105, R109, R108, R110 ;  /* 0x0000006c6d697239 */ /* 0x000fe2000000146e */
[-C--:B------:R-:W-:Y:S01]  /*86c0*/  IMAD R56, R33, R154.reuse, R56 ;  /* 0x0000009a21387224 */ /* 0x080fe200078e0238 */
[----:B------:R-:W-:Y:S01]  /*86d0*/  SHF.R.S32.HI R33, RZ, 0x18, R221 ;  /* 0x00000018ff217819 */ /* 0x000fe200000114dd */
[----:B------:R-:W-:Y:S01]  /*86e0*/  IMAD R57, R32, R154, R57 ;  /* 0x0000009a20397224 */ /* 0x000fe200078e0239 */
[----:B------:R-:W-:Y:S02]  /*86f0*/  SHF.R.S32.HI R32, RZ, 0x18, R217 ;  /* 0x00000018ff207819 */ /* 0x000fe400000114d9 */
[----:B------:R-:W-:Y:S01]  /*8700*/  I2IP.S8.S32.SAT R107, R119, R118, RZ ;  /* 0x00000076776b7239 */ /* 0x000fe200000014ff */
[-C--:B------:R-:W-:Y:S01]  /*8710*/  IMAD R58, R33, R154.reuse, R58 ;  /* 0x0000009a213a7224 */ /* 0x080fe200078e023a */
[----:B------:R-:W-:Y:S01]  /*8720*/  MOV R33, R205 ;  /* 0x000000cd00217202 */ /* 0x000fe20000000f00 */
[----:B------:R-:W-:Y:S01]  /*8730*/  IMAD R59, R175, R154, R59 ;  /* 0x0000009aaf3b7224 */ /* 0x000fe200078e023b */
[----:B------:R-:W-:Y:S01]  /*8740*/  I2IP.S8.S32.SAT R106, R113, R112, R106 ;  /* 0x00000070716a7239 */ /* 0x000fe2000000146a */
[----:B------:R-:W-:Y:S01]  /*8750*/  IMAD R60, R89, R154, R60 ;  /* 0x0000009a593c7224 */ /* 0x000fe200078e023c */
[----:B------:R-:W-:Y:S01]  /*8760*/  I2IP.S8.S32.SAT R107, R117, R116, R107 ;  /* 0x00000074756b7239 */ /* 0x000fe2000000146b */
[-C--:B------:R-:W-:Y:S01]  /*8770*/  IMAD R61, R32, R154.reuse, R61 ;  /* 0x0000009a203d7224 */ /* 0x080fe200078e023d */
[----:B------:R-:W-:Y:S01]  /*8780*/  SHF.R.S32.HI R32, RZ, 0x18, R204 ;  /* 0x00000018ff207819 */ /* 0x000fe200000114cc */
[----:B------:R-:W-:Y:S01]  /*8790*/  IMAD R62, R91, R154, R62 ;  /* 0x0000009a5b3e7224 */ /* 0x000fe200078e023e */
[----:B------:R-:W-:Y:S01]  /*87a0*/  I2IP.S8.S32.SAT R58, R59, R58, RZ ;  /* 0x0000003a3b3a7239 */ /* 0x000fe200000014ff */
[----:B------:R-:W-:Y:S01]  /*87b0*/  IMAD R63, R176, R154, R63 ;  /* 0x0000009ab03f7224 */ /* 0x000fe200078e023f */
[----:B------:R-:W-:Y:S01]  /*87c0*/  MOV R59, R202 ;  /* 0x000000ca003b7202 */ /* 0x000fe20000000f00 */
[-C--:B------:R-:W-:Y:S01]  /*87d0*/  IMAD R64, R33, R154.reuse, R64 ;  /* 0x0000009a21407224 */ /* 0x080fe200078e0240 */
[----:B------:R-:W-:Y:S01]  /*87e0*/  SHF.R.S32.HI R33, RZ, 0x18, R203 ;  /* 0x00000018ff217819 */ /* 0x000fe200000114cb */
[----:B------:R-:W-:Y:S01]  /*87f0*/  IMAD R65, R32, R154, R65 ;  /* 0x0000009a20417224 */ /* 0x000fe200078e0241 */
[----:B------:R-:W-:Y:S01]  /*8800*/  SHF.R.S32.HI R32, RZ, 0x18, R201 ;  /* 0x00000018ff207819 */ /* 0x000fe200000114c9 */
[----:B------:R1:W-:Y:S01]  /*8810*/  STS.128 [R189+0x6100], R104 ;  /* 0x00610068bd007388 */ /* 0x0003e20000000c00 */
[----:B------:R-:W-:Y:S01]  /*8820*/  I2IP.S8.S32.SAT R62, R63, R62, RZ ;  /* 0x0000003e3f3e7239 */ /* 0x000fe200000014ff */
[-C--:B------:R-:W-:Y:S01]  /*8830*/  IMAD R66, R33, R154.reuse, R66 ;  /* 0x0000009a21427224 */ /* 0x080fe200078e0242 */
[----:B------:R-:W-:Y:S01]  /*8840*/  SHF.R.S32.HI R63, RZ, 0x18, R200 ;  /* 0x00000018ff3f7819 */ /* 0x000fe200000114c8 */
        /* <DEDUP_REMOVED lines=8> */
[----:B------:R-:W-:Y:S01]  /*88d0*/  IMAD.MOV.U32 R33, RZ, RZ, R234 ;  /* 0x000000ffff217224 */ /* 0x000fe200078e00ea */
[----:B------:R-:W-:Y:S01]  /*88e0*/  I2IP.S8.S32.SAT R101, R61, R60, R62 ;  /* 0x0000003c3d657239 */ /* 0x000fe2000000143e */
[----:B------:R-:W-:Y:S01]  /*88f0*/  IMAD R71, R178, R154, R71 ;  /* 0x0000009ab2477224 */ /* 0x000fe200078e0247 */
[----:B------:R-:W-:Y:S01]  /*8900*/  I2IP.S8.S32.SAT R102, R65, R64, R66 ;  /* 0x0000004041667239 */ /* 0x000fe20000001442 */
        /* <DEDUP_REMOVED lines=23> */
[----:B------:R-:W-:Y:S01]  /*8a80*/  I2IP.S8.S32.SAT R103, R69, R68, R70 ;  /* 0x0000004445677239 */ /* 0x000fe20000001446 */
[----:B------:R-:W-:Y:S01]  /*8a90*/  IMAD R84, R33, R154, R84 ;  /* 0x0000009a21547224 */ /* 0x000fe200078e0254 */
[----:B------:R-:W-:Y:S01]  /*8aa0*/  I2IP.S8.S32.SAT R72, R73, R72, R74 ;  /* 0x0000004849487239 */ /* 0x000fe2000000144a */
[-C--:B------:R-:W-:Y:S01]  /*8ab0*/  IMAD R85, R32, R154.reuse, R85 ;  /* 0x0000009a20557224 */ /* 0x080fe200078e0255 */
[----:B------:R-:W-:Y:S01]  /*8ac0*/  SHF.R.S32.HI R32, RZ, 0x18, R226 ;  /* 0x00000018ff207819 */ /* 0x000fe200000114e2 */
[----:B------:R-:W-:Y:S01]  /*8ad0*/  IMAD R86, R57, R154, R86 ;  /* 0x0000009a39567224 */ /* 0x000fe200078e0256 */
[----:B------:R-:W-:Y:S01]  /*8ae0*/  SHF.R.S32.HI R57, RZ, 0x18, R224 ;  /* 0x00000018ff397819 */ /* 0x000fe200000114e0 */
[----:B------:R-:W-:Y:S01]  /*8af0*/  IMAD.MOV.U32 R33, RZ, RZ, R228 ;  /* 0x000000ffff217224 */ /* 0x000fe200078e00e4 */
[----:B------:R-:W-:Y:S01]  /*8b00*/  I2IP.S8.S32.SAT R73, R79, R78, RZ ;  /* 0x0000004e4f497239 */ /* 0x000fe200000014ff */
[----:B------:R-:W-:Y:S01]  /*8b10*/  IMAD R87, R182, R154, R87 ;  /* 0x0000009ab6577224 */ /* 0x000fe200078e0257 */
[----:B------:R-:W-:Y:S01]  /*8b20*/  I2IP.S8.S32.SAT R74, R83, R82, RZ ;  /* 0x00000052534a7239 */ /* 0x000fe200000014ff */
[----:B------:R-:W-:Y:S01]  /*8b30*/  IMAD R130, R33, R154, R130 ;  /* 0x0000009a21827224 */ /* 0x000fe200078e0282 */
        /* <DEDUP_REMOVED lines=33> */
[-C--:B------:R-:W-:Y:S01]  /*8d50*/  IMAD R40, R33, R154.reuse, R40 ;  /* 0x0000009a21287224 */ /* 0x080fe200078e0228 */
[----:B------:R-:W-:Y:S01]  /*8d60*/  MOV R33, R147 ;  /* 0x0000009300217202 */ /* 0x000fe20000000f00 */
[-C--:B------:R-:W-:Y:S01]  /*8d70*/  IMAD R41, R32, R154.reuse, R41 ;  /* 0x0000009a20297224 */ /* 0x080fe200078e0229 */
[----:B------:R-:W-:Y:S01]  /*8d80*/  SHF.R.S32.HI R32, RZ, 0x18, R145 ;  /* 0x00000018ff207819 */ /* 0x000fe20000011491 */
[----:B------:R-:W-:Y:S01]  /*8d90*/  IMAD R42, R57, R154, R42 ;  /* 0x0000009a392a7224 */ /* 0x000fe200078e022a */
[----:B------:R-:W-:Y:S01]  /*8da0*/  I2IP.S8.S32.SAT R38, R39, R38, RZ ;  /* 0x0000002627267239 */ /* 0x000fe200000014ff */
[-C--:B------:R-:W-:Y:S01]  /*8db0*/  IMAD R43, R159, R154.reuse, R43 ;  /* 0x0000009a9f2b7224 */ /* 0x080fe200078e022b */
[----:B------:R-:W-:Y:S01]  /*8dc0*/  SHF.R.S32.HI R39, RZ, 0x18, R143 ;  /* 0x00000018ff277819 */ /* 0x000fe2000001148f */
[----:B------:R-:W-:Y:S01]  /*8dd0*/  IMAD R44, R33, R154, R44 ;  /* 0x0000009a212c7224 */ /* 0x000fe200078e022c */
[----:B------:R-:W-:Y:S01]  /*8de0*/  MOV R33, R252 ;  /* 0x000000fc00217202 */ /* 0x000fe20000000f00 */
[-C--:B------:R-:W-:Y:S01]  /*8df0*/  IMAD R45, R32, R154.reuse, R45 ;  /* 0x0000009a202d7224 */ /* 0x080fe200078e022d */
[----:B------:R-:W-:Y:S01]  /*8e00*/  SHF.R.S32.HI R32, RZ, 0x18, R250 ;  /* 0x00000018ff207819 */ /* 0x000fe200000114fa */
[----:B------:R-:W-:Y:S01]  /*8e10*/  IMAD R46, R39, R154, R46 ;  /* 0x0000009a272e7224 */ /* 0x000fe200078e022e */
[----:B------:R-:W-:Y:S01]  /*8e20*/  I2IP.S8.S32.SAT R63, R37, R36, R38 ;  /* 0x00000024253f7239 */ /* 0x000fe20000001426 */
[-C--:B------:R-:W-:Y:S01]  /*8e30*/  IMAD R47, R160, R154.reuse, R47 ;  /* 0x0000009aa02f7224 */ /* 0x080fe200078e022f */
[----:B------:R-:W-:Y:S01]  /*8e40*/  SHF.R.S32.HI R37, RZ, 0x18, R248 ;  /* 0x00000018ff257819 */ /* 0x000fe200000114f8 */
        /* <DEDUP_REMOVED lines=45> */
[----:B------:R-:W-:Y:S01]  /*9120*/  SHF.R.S32.HI R32, RZ, 0x18, R187 ;  /* 0x00000018ff207819 */ /* 0x000fe200000114bb */
[----:B------:R1:W-:Y:S01]  /*9130*/  STS.128 [R188+UR4+0x7100], R100 ;  /* 0x00710064bc007988 */ /* 0x0003e20008000c04 */
[----:B------:R-:W-:Y:S01]  /*9140*/  I2IP.S8.S32.SAT R43, R55, R54, RZ ;  /* 0x00000036372b7239 */ /* 0x000fe200000014ff */
[----:B------:R-:W-:Y:S01]  /*9150*/  IMAD R18, R37, R154, R18 ;  /* 0x0000009a25127224 */ /* 0x000fe200078e0212 */
[----:B------:R-:W-:Y:S01]  /*9160*/  SHF.R.S32.HI R37, RZ, 0x18, R170 ;  /* 0x00000018ff257819 */ /* 0x000fe200000114aa */
[----:B------:R-:W-:Y:S01]  /*9170*/  IMAD.MOV.U32 R33, RZ, RZ, R151 ;  /* 0x000000ffff217224 */ /* 0x000fe200078e0097 */
[----:B------:R-:W-:Y:S01]  /*9180*/  I2IP.S8.S32.SAT R41, R45, R44, R41 ;  /* 0x0000002c2d297239 */ /* 0x000fe20000001429 */
[----:B------:R-:W-:Y:S01]  /*9190*/  IMAD R19, R184, R154, R19 ;  /* 0x0000009ab8137224 */ /* 0x000fe200078e0213 */
[----:B------:R-:W-:Y:S01]  /*91a0*/  I2IP.S8.S32.SAT R42, R49, R48, R42 ;  /* 0x00000030312a7239 */ /* 0x000fe2000000142a */
[----:B------:R1:W-:Y:S01]  /*91b0*/  STS.128 [R189+0x7100], R72 ;  /* 0x00710048bd007388 */ /* 0x0003e20000000c00 */
[----:B------:R-:W-:Y:S01]  /*91c0*/  I2IP.S8.S32.SAT R43, R53, R52, R43 ;  /* 0x00000034352b7239 */ /* 0x000fe2000000142b */
[-C--:B------:R-:W-:Y:S01]  /*91d0*/  IMAD R16, R33, R154.reuse, R16 ;  /* 0x0000009a21107224 */ /* 0x080fe200078e0210 */
[----:B------:R-:W-:Y:S01]  /*91e0*/  MOV R33, R169 ;  /* 0x000000a900217202 */ /* 0x000fe20000000f00 */
[-C--:B------:R-:W-:Y:S01]  /*91f0*/  IMAD R17, R32, R154.reuse, R17 ;  /* 0x0000009a20117224 */ /* 0x080fe200078e0211 */
[----:B------:R-:W-:Y:S01]  /*9200*/  SHF.R.S32.HI R32, RZ, 0x18, R168 ;  /* 0x00000018ff207819 */ /* 0x000fe200000114a8 */
[-C--:B------:R-:W-:Y:S01]  /*9210*/  IMAD R22, R37, R154.reuse, R22 ;  /* 0x0000009a25167224 */ /* 0x080fe200078e0216 */
[----:B------:R-:W-:Y:S01]  /*9220*/  SHF.R.S32.HI R37, RZ, 0x18, R167 ;  /* 0x00000018ff257819 */ /* 0x000fe200000114a7 */
[----:B------:R1:W-:Y:S01]  /*9230*/  STS.128 [R188+UR4+0x8100], R60 ;  /* 0x0081003cbc007988 */ /* 0x0003e20008000c04 */
[----:B------:R-:W-:Y:S01]  /*9240*/  SHF.R.S32.HI R39, RZ, 0x18, R94 ;  /* 0x00000018ff277819 */ /* 0x000fe2000001145e */
[----:B------:R-:W-:Y:S01]  /*9250*/  IMAD R23, R88, R154, R23 ;  /* 0x0000009a58177224 */ /* 0x000fe200078e0217 */
[----:B------:R-:W-:Y:S01]  /*9260*/  I2IP.S8.S32.SAT R44, R7, R6, RZ ;  /* 0x00000006072c7239 */ /* 0x000fe200000014ff */
[----:B------:R-:W-:Y:S01]  /*9270*/  IMAD R20, R33, R154, R20 ;  /* 0x0000009a21147224 */ /* 0x000fe200078e0214 */
[----:B------:R-:W-:Y:S01]  /*9280*/  MOV R33, R166 ;  /* 0x000000a600217202 */ /* 0x000fe20000000f00 */
[----:B------:R-:W-:Y:S01]  /*9290*/  IMAD R21, R32, R154, R21 ;  /* 0x0000009a20157224 */ /* 0x000fe200078e0215 */
[----:B------:R-:W-:Y:S01]  /*92a0*/  SHF.R.S32.HI R32, RZ, 0x18, R165 ;  /* 0x00000018ff207819 */ /* 0x000fe200000114a5 */
[----:B------:R1:W-:Y:S01]  /*92b0*/  STS.128 [R189+0x8100], R40 ;  /* 0x00810028bd007388 */ /* 0x0003e20000000c00 */
[----:B------:R-:W-:Y:S01]  /*92c0*/  I2IP.S8.S32.SAT R45, R11, R10, RZ ;  /* 0x0000000a0b2d7239 */ /* 0x000fe200000014ff */
[----:B------:R-:W-:Y:S01]  /*92d0*/  IMAD R26, R37, R154, R26 ;  /* 0x0000009a251a7224 */ /* 0x000fe200078e021a */
[----:B------:R-:W-:Y:S01]  /*92e0*/  MOV R37, R98 ;  /* 0x0000006200257202 */ /* 0x000fe20000000f00 */
[----:B------:R-:W-:Y:S01]  /*92f0*/  IMAD R27, R90, R154, R27 ;  /* 0x0000009a5a1b7224 */ /* 0x000fe200078e021b */
[----:B------:R-:W-:Y:S01]  /*9300*/  I2IP.S8.S32.SAT R46, R15, R14, RZ ;  /* 0x0000000e0f2e7239 */ /* 0x000fe200000014ff */
[-C--:B------:R-:W-:Y:S01]  /*9310*/  IMAD R24, R33, R154.reuse, R24 ;  /* 0x0000009a21187224 */ /* 0x080fe200078e0218 */
[----:B------:R-:W-:Y:S01]  /*9320*/  SHF.R.S32.HI R33, RZ, 0x18, R99 ;  /* 0x00000018ff217819 */ /* 0x000fe20000011463 */
[----:B------:R-:W-:Y:S01]  /*9330*/  IMAD R25, R32, R154, R25 ;  /* 0x0000009a20197224 */ /* 0x000fe200078e0219 */
[----:B------:R-:W-:Y:S02]  /*9340*/  SHF.R.S32.HI R32, RZ, 0x18, R95 ;  /* 0x00000018ff207819 */ /* 0x000fe4000001145f */
[----:B------:R-:W-:Y:S01]  /*9350*/  I2IP.S8.S32.SAT R47, R19, R18, RZ ;  /* 0x00000012132f7239 */ /* 0x000fe200000014ff */
[----:B------:R-:W-:Y:S01]  /*9360*/  IMAD R30, R33, R154, R30 ;  /* 0x0000009a211e7224 */ /* 0x000fe200078e021e */
[----:B------:R-:W-:Y:S01]  /*9370*/  I2IP.S8.S32.SAT R44, R3, R0, R44 ;  /* 0x00000000032c7239 */ /* 0x000fe2000000142c */
[----:B------:R-:W-:Y:S01]  /*9380*/  IMAD R31, R92, R154, R31 ;  /* 0x0000009a5c1f7224 */ /* 0x000fe200078e021f */
[----:B------:R-:W-:Y:S01]  /*9390*/  I2IP.S8.S32.SAT R45, R5, R4, R45 ;  /* 0x00000004052d7239 */ /* 0x000fe2000000142d */
[----:B------:R-:W-:Y:S01]  /*93a0*/  IMAD R28, R37, R154, R28 ;  /* 0x0000009a251c7224 */ /* 0x000fe200078e021c */
[----:B------:R-:W-:Y:S01]  /*93b0*/  I2IP.S8.S32.SAT R46, R9, R8, R46 ;  /* 0x00000008092e7239 */ /* 0x000fe2000000142e */
[----:B------:R-:W-:Y:S01]  /*93c0*/  IMAD R29, R32, R154, R29 ;  /* 0x0000009a201d7224 */ /* 0x000fe200078e021d */
[----:B------:R-:W-:Y:S01]  /*93d0*/  I2IP.S8.S32.SAT R47, R13, R12, R47 ;  /* 0x0000000c0d2f7239 */ /* 0x000fe2000000142f */
[----:B------:R-:W-:Y:S01]  /*93e0*/  IMAD R34, R39, R154, R34 ;  /* 0x0000009a27227224 */ /* 0x000fe200078e0222 */
[----:B------:R-:W-:Y:S01]  /*93f0*/  I2IP.S8.S32.SAT R26, R27, R26, RZ ;  /* 0x0000001a1b1a7239 */ /* 0x000fe200000014ff */
[----:B------:R-:W-:Y:S01]  /*9400*/  IMAD R35, R93, R154, R35 ;  /* 0x0000009a5d237224 */ /* 0x000fe200078e0223 */
[----:B------:R-:W-:Y:S01]  /*9410*/  I2IP.S8.S32.SAT R32, R23, R22, RZ ;  /* 0x0000001617207239 */ /* 0x000fe200000014ff */
[----:B------:R1:W-:Y:S01]  /*9420*/  STS.128 [R188+UR4+0x9100], R44 ;  /* 0x0091002cbc007988 */ /* 0x0003e20008000c04 */
[----:B------:R-:W-:Y:S02]  /*9430*/  I2IP.S8.S32.SAT R30, R31, R30, RZ ;  /* 0x0000001e1f1e7239 */ /* 0x000fe400000014ff */
[----:B------:R-:W-:Y:S02]  /*9440*/  I2IP.S8.S32.SAT R27, R35, R34, RZ ;  /* 0x00000022231b7239 */ /* 0x000fe400000014ff */
[----:B------:R-:W-:Y:S02]  /*9450*/  I2IP.S8.S32.SAT R32, R17, R16, R32 ;  /* 0x0000001011207239 */ /* 0x000fe40000001420 */
[----:B------:R-:W-:Y:S02]  /*9460*/  I2IP.S8.S32.SAT R33, R21, R20, R26 ;  /* 0x0000001415217239 */ /* 0x000fe4000000141a */
[----:B------:R-:W-:Y:S02]  /*9470*/  I2IP.S8.S32.SAT R34, R25, R24, R30 ;  /* 0x0000001819227239 */ /* 0x000fe4000000141e */
[----:B------:R-:W-:Y:S05]  /*9480*/  I2IP.S8.S32.SAT R35, R29, R28, R27 ;  /* 0x0000001c1d237239 */ /* 0x000fea000000141b */
[----:B------:R1:W-:Y:S01]  /*9490*/  STS.128 [R189+0x9100], R32 ;  /* 0x00910020bd007388 */ /* 0x0003e20000000c00 */
[----:B------:R-:W-:Y:S01]  /*94a0*/  @!PT LDS RZ, [RZ] ;  /* 0x00000000fffff984 */ /* 0x000fe20000000800 */
[----:B------:R-:W-:Y:S01]  /*94b0*/  @!PT LDS RZ, [RZ] ;  /* 0x00000000fffff984 */ /* 0x000fe20000000800 */
[----:B------:R-:W-:Y:S01]  /*94c0*/  @!PT LDS RZ, [RZ] ;  /* 0x00000000fffff984 */ /* 0x000fe20000000800 */
[----:B------:R-:W-:Y:S01]  /*94d0*/  @!PT LDS RZ, [RZ] ;  /* 0x00000000fffff984 */ /* 0x000fe20000000800 */
[----:B------:R2:W-:Y:S07]  /*94e0*/  MEMBAR.ALL.CTA ;  /* 0x0000000000007992 */ /* 0x0005ee0000008000 */
[----:B--2---:R-:W2:Y:S02]  /*94f0*/  FENCE.VIEW.ASYNC.S ;  /* 0x00000000000073c6 */ /* 0x004ea40000000000 */
[----:B--2---:R-:W-:Y:S06]  /*9500*/  BAR.SYNC.DEFER_BLOCKING 0x1, 0x80 ;  /* 0x0042000000007b1d */ /* 0x004fec0000010000 */
[----:B------:R-:W-:Y:S05]  /*9510*/  @P1 BRA `(.L_x_93) ;  /* 0x0000000000781947 */ /* 0x000fea0003800000 */
[----:B------:R-:W2:Y:S01]  /*9520*/  LDCU.64 UR6, c[0x0][0x348] ;  /* 0x00006900ff0677ac */ /* 0x000ea20008000a00 */
[----:B------:R-:W-:Y:S02]  /*9530*/  UIMAD UR9, UR47, 0xa0, URZ ;  /* 0x000000a02f0978a4 */ /* 0x000fe4000f8e02ff */
[----:B------:R-:W-:Y:S02]  /*9540*/  USHF.L.U32 UR10, UR46, 0x7, URZ ;  /* 0x000000072e0a7899 */ /* 0x000fe400080006ff */
[----:B------:R-:W-:Y:S01]  /*9550*/  UIADD3 UR8, UPT, UPT, UR4, 0x5100, URZ ;  /* 0x0000510004087890 */ /* 0x000fe2000fffe0ff */
[----:B------:R-:W-:Y:S01]  /*9560*/  UMOV UR11, UR36 ;  /* 0x00000024000b7c82 */ /* 0x000fe20008000000 */
[----:B------:R-:W-:Y:S02]  /*9570*/  UIADD3 UR24, UPT, UPT, UR4, 0x6100, URZ ;  /* 0x0000610004187890 */ /* 0x000fe4000fffe0ff */
[----:B------:R-:W-:Y:S01]  /*9580*/  UIADD3 UR25, UPT, UPT, UR9, 0x20, URZ ;  /* 0x0000002009197890 */ /* 0x000fe2000fffe0ff */
[----:B------:R-:W-:Y:S01]  /*9590*/  UMOV UR27, UR36 ;  /* 0x00000024001b7c82 */ /* 0x000fe20008000000 */
[----:B------:R-:W-:Y:S01]  /*95a0*/  UMOV UR26, UR10 ;  /* 0x0000000a001a7c82 */ /* 0x000fe20008000000 */
[----:B------:R-:W-:Y:S02]  /*95b0*/  UIADD3 UR16, UPT, UPT, UR4, 0x7100, URZ ;  /* 0x0000710004107890 */ /* 0x000fe4000fffe0ff */
[----:B--2---:R-:W-:Y:S02]  /*95c0*/  UIADD3 UR6, UP0, UPT, UR6, 0x680, URZ ;  /* 0x0000068006067890 */ /* 0x004fe4000ff1e0ff */
[----:B------:R-:W-:Y:S02]  /*95d0*/  UIADD3 UR17, UPT, UPT, UR9, 0x40, URZ ;  /* 0x0000004009117890 */ /* 0x000fe4000fffe0ff */
[----:B------:R-:W-:Y:S01]  /*95e0*/  UIADD3.X UR7, UPT, UPT, URZ, UR7, URZ, UP0, !UPT ;  /* 0x00000007ff077290 */ /* 0x000fe200087fe4ff */
[----:B------:R-:W-:Y:S01]  /*95f0*/  UMOV UR19, UR36 ;  /* 0x0000002400137c82 */ /* 0x000fe20008000000 */
[----:B------:R-:W-:Y:S01]  /*9600*/  UMOV UR18, UR10 ;  /* 0x0000000a00127c82 */ /* 0x000fe20008000000 */
[----:B------:R-:W-:Y:S02]  /*9610*/  UIADD3 UR20, UPT, UPT, UR4, 0x8100, URZ ;  /* 0x0000810004147890 */ /* 0x000fe4000fffe0ff */
[----:B------:R-:W-:Y:S01]  /*9620*/  UIADD3 UR21, UPT, UPT, UR9, 0x60, URZ ;  /* 0x0000006009157890 */ /* 0x000fe2000fffe0ff */
[----:B------:R-:W-:Y:S03]  /*9630*/  UMOV UR23, UR36 ;  /* 0x0000002400177c82 */ /* 0x000fe60008000000 */
[----:B------:R2:W-:Y:S01]  /*9640*/  UTMASTG.3D [UR8], [UR6] ;  /* 0x00000008060073b5 */ /* 0x0005e20008010000 */
[----:B------:R-:W-:Y:S01]  /*9650*/  UMOV UR22, UR10 ;  /* 0x0000000a00167c82 */ /* 0x000fe20008000000 */
[----:B------:R-:W-:Y:S02]  /*9660*/  UIADD3 UR12, UPT, UPT, UR4, 0x9100, URZ ;  /* 0x00009100040c7890 */ /* 0x000fe4000fffe0ff */
[----:B------:R-:W-:Y:S01]  /*9670*/  UIADD3 UR13, UPT, UPT, UR9, 0x80, URZ ;  /* 0x00000080090d7890 */ /* 0x000fe2000fffe0ff */
[----:B------:R-:W-:Y:S01]  /*9680*/  UMOV UR15, UR36 ;  /* 0x00000024000f7c82 */ /* 0x000fe20008000000 */
[----:B------:R-:W-:Y:S01]  /*9690*/  UMOV UR14, UR10 ;  /* 0x0000000a000e7c82 */ /* 0x000fe20008000000 */
[----:B------:R2:W-:Y:S01]  /*96a0*/  UTMASTG.3D [UR24], [UR6] ;  /* 0x00000018060073b5 */ /* 0x0005e20008010000 */
[----:B------:R2:W-:Y:S01]  /*96b0*/  UTMASTG.3D [UR16], [UR6] ;  /* 0x00000010060073b5 */ /* 0x0005e20008010000 */
[----:B------:R2:W-:Y:S04]  /*96c0*/  UTMASTG.3D [UR20], [UR6] ;  /* 0x00000014060073b5 */ /* 0x0005e80008010000 */
[----:B------:R2:W-:Y:S01]  /*96d0*/  UTMASTG.3D [UR12], [UR6] ;  /* 0x0000000c060073b5 */ /* 0x0005e20008010000 */
[----:B------:R0:W-:Y:S01]  /*96e0*/  UTMACMDFLUSH ;  /* 0x00000000000079b7 */ /* 0x0001e20000000000 */
[----:B--2---:R-:W-:Y:S04]  /*96f0*/  DEPBAR.LE SB0, 0x0 ;  /* 0x000080000000791a */ /* 0x004fe80000000000 */
.L_x_93:
[----:B------:R-:W-:Y:S05]  /*9700*/  BSYNC.RECONVERGENT B0 ;  /* 0x0000000000007941 */ /* 0x000fea0003800200 */
.L_x_92:
[----:B------:R-:W-:Y:S01]  /*9710*/  UISETP.NE.AND UP2, UPT, UR48, URZ, UPT ;  /* 0x000000ff3000728c */ /* 0x000fe2000bf45270 */
[----:B------:R-:W-:Y:S01]  /*9720*/  BAR.SYNC.DEFER_BLOCKING 0x1, 0x80 ;  /* 0x0042000000007b1d */ /* 0x000fe20000010000 */
[----:B------:R-:W-:Y:S02]  /*9730*/  UISETP.NE.AND UP0, UPT, UR45, 0x2, UPT ;  /* 0x000000022d00788c */ /* 0x000fe4000bf05270 */
[----:B------:R-:W-:Y:S02]  /*9740*/  UISETP.NE.AND UP1, UPT, UR5, 0x3, UPT ;  /* 0x000000030500788c */ /* 0x000fe4000bf25270 */
[----:B------:R-:W-:Y:S02]  /*9750*/  USEL UR6, URZ, 0x1, UP0 ;  /* 0x00000001ff067887 */ /* 0x000fe40008000000 */
[----:B------:R-:W-:Y:S02]  /*9760*/  USEL UR4, URZ, 0x1, UP1 ;  /* 0x00000001ff047887 */ /* 0x000fe40008800000 */
[----:B------:R-:W-:Y:S02]  /*9770*/  UIADD3 UR47, UPT, UPT, UR37, UR58, URZ ;  /* 0x0000003a252f7290 */ /* 0x000fe4000fffe0ff */
[----:B------:R-:W-:Y:S02]  /*9780*/  UIADD3 UR46, UPT, UPT, UR38, UR59, URZ ;  /* 0x0000003b262e7290 */ /* 0x000fe4000fffe0ff */
[----:B------:R-:W-:Y:S02]  /*9790*/  USEL UR18, UR45, URZ, UP0 ;  /* 0x000000ff2d127287 */ /* 0x000fe40008000000 */
[----:B------:R-:W-:Y:S02]  /*97a0*/  USEL UR43, UR5, URZ, UP1 ;  /* 0x000000ff052b7287 */ /* 0x000fe40008800000 */
[----:B------:R-:W-:Y:S02]  /*97b0*/  ULOP3.LUT UR49, UR49, UR6, URZ, 0x3c, !UPT ;  /* 0x0000000631317292 */ /* 0x000fe4000f8e3cff */
[----:B------:R-:W-:Y:S01]  /*97c0*/  ULOP3.LUT UR50, UR50, UR4, URZ, 0x3c, !UPT ;  /* 0x0000000432327292 */ /* 0x000fe2000f8e3cff */
[----:B------:R-:W-:Y:S01]  /*97d0*/  UMOV UR36, UR51 ;  /* 0x0000003300247c82 */ /* 0x000fe20008000000 */
[----:B------:R-:W-:Y:S10]  /*97e0*/  BRA.U UP2, `(.L_x_94) ;  /* 0xffffffb102e87547 */ /* 0x000ff4000b83ffff */
[----:B------:R-:W-:Y:S05]  /*97f0*/  EXIT ;  /* 0x000000000000794d */ /* 0x000fea0003800000 */
.L_x_19:
[----:B--2---:R2:W3:Y:S02]  /*9800*/  SYNCS.PHASECHK.TRANS64.TRYWAIT P0, [R3+URZ+0xa0], R2 ;  /* 0x0000a002030075a7 */ /* 0x0044e400080011ff */
[----:B---3--:R-:W-:Y:S05]  /*9810*/  @!P0 NANOSLEEP.SYNCS 0x989680 ;  /* 0x009896800000895d */ /* 0x008fea0003900000 */
[----:B------:R-:W3:Y:S02]  /*9820*/  @!P0 SYNCS.PHASECHK.TRANS64 P0, [R3+URZ+0xa0], R2 ;  /* 0x0000a002030085a7 */ /* 0x000ee400080010ff */
[----:B---3--:R-:W-:Y:S05]  /*9830*/  @!P0 BRA `(.L_x_19) ;  /* 0xfffffffc00f08947 */ /* 0x008fea000383ffff */
[----:B------:R-:W-:Y:S05]  /*9840*/  BRA `(.L_x_95) ;  /* 0xffffff7c00887947 */ /* 0x000fea000383ffff */
.L_x_22:
[----:B-1----:R-:W-:Y:S07]  /*9850*/  MOV R0, UR33 ;  /* 0x0000002100007c02 */ /* 0x002fee0008000f00 */
.L_x_96:
[----:B-1----:R1:W2:Y:S02]  /*9860*/  SYNCS.PHASECHK.TRANS64.TRYWAIT P0, [R0+URZ+0x10], R3 ;  /* 0x00001003000075a7 */ /* 0x0022a400080011ff */
[----:B--2---:R-:W-:Y:S05]  /*9870*/  @!P0 NANOSLEEP.SYNCS 0x989680 ;  /* 0x009896800000895d */ /* 0x004fea0003900000 */
[----:B------:R-:W2:Y:S02]  /*9880*/  @!P0 SYNCS.PHASECHK.TRANS64 P0, [R0+URZ+0x10], R3 ;  /* 0x00001003000085a7 */ /* 0x000ea400080010ff */
[----:B--2---:R-:W-:Y:S05]  /*9890*/  @!P0 BRA `(.L_x_96) ;  /* 0xfffffffc00f08947 */ /* 0x004fea000383ffff */
[----:B------:R-:W-:Y:S05]  /*98a0*/  BRA `(.L_x_21) ;  /* 0xffffff7c00d07947 */ /* 0x000fea000383ffff */
.L_x_28:
[----:B-1----:R-:W-:Y:S07]  /*98b0*/  MOV R0, UR33 ;  /* 0x0000002100007c02 */ /* 0x002fee0008000f00 */
.L_x_97:
[----:B-1----:R1:W2:Y:S02]  /*98c0*/  SYNCS.PHASECHK.TRANS64.TRYWAIT P0, [R0+URZ+0x10], R3 ;  /* 0x00001003000075a7 */ /* 0x0022a400080011ff */
[----:B--2---:R-:W-:Y:S05]  /*98d0*/  @!P0 NANOSLEEP.SYNCS 0x989680 ;  /* 0x009896800000895d */ /* 0x004fea0003900000 */
[----:B------:R-:W2:Y:S02]  /*98e0*/  @!P0 SYNCS.PHASECHK.TRANS64 P0, [R0+URZ+0x10], R3 ;  /* 0x00001003000085a7 */ /* 0x000ea400080010ff */
[----:B--2---:R-:W-:Y:S05]  /*98f0*/  @!P0 BRA `(.L_x_97) ;  /* 0xfffffffc00f08947 */ /* 0x004fea000383ffff */
[----:B------:R-:W-:Y:S05]  /*9900*/  BRA `(.L_x_27) ;  /* 0xffffff8000a87947 */ /* 0x000fea000383ffff */
.L_x_32:
[----:B-1----:R1:W2:Y:S02]  /*9910*/  SYNCS.PHASECHK.TRANS64.TRYWAIT P0, [R3+URZ+0x40], R0 ;  /* 0x00004000030075a7 */ /* 0x0022a400080011ff */
[----:B--2---:R-:W-:Y:S05]  /*9920*/  @!P0 NANOSLEEP.SYNCS 0x989680 ;  /* 0x009896800000895d */ /* 0x004fea0003900000 */
[----:B------:R-:W2:Y:S02]  /*9930*/  @!P0 SYNCS.PHASECHK.TRANS64 P0, [R3+URZ+0x40], R0 ;  /* 0x00004000030085a7 */ /* 0x000ea400080010ff */
[----:B--2---:R-:W-:Y:S05]  /*9940*/  @!P0 BRA `(.L_x_32) ;  /* 0xfffffffc00f08947 */ /* 0x004fea000383ffff */
[----:B------:R-:W-:Y:S05]  /*9950*/  BRA `(.L_x_98) ;  /* 0xffffff8400607947 */ /* 0x000fea000383ffff */
.L_x_36:
[----:B-1----:R-:W-:-:S07]  /*9960*/  MOV R0, UR4 ;  /* 0x0000000400007c02 */ /* 0x002fce0008000f00 */
.L_x_99:
[----:B-1----:R1:W2:Y:S02]  /*9970*/  SYNCS.PHASECHK.TRANS64.TRYWAIT P0, [R0+URZ], R3 ;  /* 0x00000003000075a7 */ /* 0x0022a400080011ff */
[----:B--2---:R-:W-:Y:S05]  /*9980*/  @!P0 NANOSLEEP.SYNCS 0x989680 ;  /* 0x009896800000895d */ /* 0x004fea0003900000 */
[----:B------:R-:W2:Y:S02]  /*9990*/  @!P0 SYNCS.PHASECHK.TRANS64 P0, [R0+URZ], R3 ;  /* 0x00000003000085a7 */ /* 0x000ea400080010ff */
[----:B--2---:R-:W-:Y:S05]  /*99a0*/  @!P0 BRA `(.L_x_99) ;  /* 0xfffffffc00f08947 */ /* 0x004fea000383ffff */
[----:B------:R-:W-:Y:S05]  /*99b0*/  BRA `(.L_x_100) ;  /* 0xffffff8c00047947 */ /* 0x000fea000383ffff */
.L_x_39:
[----:B--2---:R2:W3:Y:S02]  /*99c0*/  SYNCS.PHASECHK.TRANS64.TRYWAIT P0, [R2+URZ+0x90], R5 ;  /* 0x00009005020075a7 */ /* 0x0044e400080011ff */
[----:B---3--:R-:W-:Y:S05]  /*99d0*/  @!P0 NANOSLEEP.SYNCS 0x989680 ;  /* 0x009896800000895d */ /* 0x008fea0003900000 */
[----:B------:R-:W3:Y:S02]  /*99e0*/  @!P0 SYNCS.PHASECHK.TRANS64 P0, [R2+URZ+0x90], R5 ;  /* 0x00009005020085a7 */ /* 0x000ee400080010ff */
[----:B---3--:R-:W-:Y:S05]  /*99f0*/  @!P0 BRA `(.L_x_39) ;  /* 0xfffffffc00f08947 */ /* 0x008fea000383ffff */
[----:B------:R-:W-:Y:S05]  /*9a00*/  BRA `(.L_x_101) ;  /* 0xffffff8c00607947 */ /* 0x000fea000383ffff */
.L_x_40:
[----:B------:R-:W-:-:S07]  /*9a10*/  MOV R2, UR4 ;  /* 0x0000000400027c02 */ /* 0x000fce0008000f00 */
.L_x_102:
[----:B--2---:R2:W3:Y:S02]  /*9a20*/  SYNCS.PHASECHK.TRANS64.TRYWAIT P0, [R2+URZ+0x50], R5 ;  /* 0x00005005020075a7 */ /* 0x0044e400080011ff */
[----:B---3--:R-:W-:Y:S05]  /*9a30*/  @!P0 NANOSLEEP.SYNCS 0x989680 ;  /* 0x009896800000895d */ /* 0x008fea0003900000 */
[----:B------:R-:W3:Y:S02]  /*9a40*/  @!P0 SYNCS.PHASECHK.TRANS64 P0, [R2+URZ+0x50], R5 ;  /* 0x00005005020085a7 */ /* 0x000ee400080010ff */
[----:B---3--:R-:W-:Y:S05]  /*9a50*/  @!P0 BRA `(.L_x_102) ;  /* 0xfffffffc00f08947 */ /* 0x008fea000383ffff */
[----:B------:R-:W-:Y:S05]  /*9a60*/  BRA `(.L_x_103) ;  /* 0xffffff8c00707947 */ /* 0x000fea000383ffff */
.L_x_41:
[----:B--2---:R2:W3:Y:S02]  /*9a70*/  SYNCS.PHASECHK.TRANS64.TRYWAIT P1, [R2+URZ+0x40], R5 ;  /* 0x00004005020075a7 */ /* 0x0044e400080211ff */
[----:B---3--:R-:W-:Y:S05]  /*9a80*/  @!P1 NANOSLEEP.SYNCS 0x989680 ;  /* 0x009896800000995d */ /* 0x008fea0003900000 */
[----:B------:R-:W3:Y:S02]  /*9a90*/  @!P1 SYNCS.PHASECHK.TRANS64 P1, [R2+URZ+0x40], R5 ;  /* 0x00004005020095a7 */ /* 0x000ee400080210ff */
[----:B---3--:R-:W-:Y:S05]  /*9aa0*/  @!P1 BRA `(.L_x_41) ;  /* 0xfffffffc00f09947 */ /* 0x008fea000383ffff */
[----:B------:R-:W-:Y:S05]  /*9ab0*/  BRA `(.L_x_104) ;  /* 0xffffff8c00a07947 */ /* 0x000fea000383ffff */
.L_x_44:
[----:B------:R-:W-:-:S07]  /*9ac0*/  MOV R0, UR4 ;  /* 0x0000000400007c02 */ /* 0x000fce0008000f00 */
.L_x_105:
[----:B--2---:R2:W3:Y:S02]  /*9ad0*/  SYNCS.PHASECHK.TRANS64.TRYWAIT P0, [R0+URZ+0x50], R3 ;  /* 0x00005003000075a7 */ /* 0x0044e400080011ff */
[----:B---3--:R-:W-:Y:S05]  /*9ae0*/  @!P0 NANOSLEEP.SYNCS 0x989680 ;  /* 0x009896800000895d */ /* 0x008fea0003900000 */
[----:B------:R-:W3:Y:S02]  /*9af0*/  @!P0 SYNCS.PHASECHK.TRANS64 P0, [R0+URZ+0x50], R3 ;  /* 0x00005003000085a7 */ /* 0x000ee400080010ff */
[----:B---3--:R-:W-:Y:S05]  /*9b00*/  @!P0 BRA `(.L_x_105) ;  /* 0xfffffffc00f08947 */ /* 0x008fea000383ffff */
[----:B------:R-:W-:Y:S05]  /*9b10*/  BRA `(.L_x_43) ;  /* 0xffffff8c00f47947 */ /* 0x000fea000383ffff */
.L_x_51:
[----:B--2---:R2:W3:Y:S02]  /*9b20*/  SYNCS.PHASECHK.TRANS64.TRYWAIT P1, [R0+URZ+0x40], R5 ;  /* 0x00004005000075a7 */ /* 0x0044e400080211ff */
[----:B---3--:R-:W-:Y:S05]  /*9b30*/  @!P1 NANOSLEEP.SYNCS 0x989680 ;  /* 0x009896800000995d */ /* 0x008fea0003900000 */
[----:B------:R-:W3:Y:S02]  /*9b40*/  @!P1 SYNCS.PHASECHK.TRANS64 P1, [R0+URZ+0x40], R5 ;  /* 0x00004005000095a7 */ /* 0x000ee400080210ff */
[----:B---3--:R-:W-:Y:S05]  /*9b50*/  @!P1 BRA `(.L_x_51) ;  /* 0xfffffffc00f09947 */ /* 0x008fea000383ffff */
[----:B------:R-:W-:Y:S05]  /*9b60*/  BRA `(.L_x_106) ;  /* 0xffffff9400847947 */ /* 0x000fea000383ffff */
.L_x_52:
[----:B------:R-:W-:-:S07]  /*9b70*/  MOV R3, UR45 ;  /* 0x0000002d00037c02 */ /* 0x000fce0008000f00 */
.L_x_107:
[----:B-1----:R1:W2:Y:S02]  /*9b80*/  SYNCS.PHASECHK.TRANS64.TRYWAIT P0, [R3+URZ+0x78], R0 ;  /* 0x00007800030075a7 */ /* 0x0022a400080011ff */
[----:B--2---:R-:W-:Y:S05]  /*9b90*/  @!P0 NANOSLEEP.SYNCS 0x989680 ;  /* 0x009896800000895d */ /* 0x004fea0003900000 */
[----:B------:R-:W2:Y:S02]  /*9ba0*/  @!P0 SYNCS.PHASECHK.TRANS64 P0, [R3+URZ+0x78], R0 ;  /* 0x00007800030085a7 */ /* 0x000ea400080010ff */
[----:B--2---:R-:W-:Y:S05]  /*9bb0*/  @!P0 BRA `(.L_x_107) ;  /* 0xfffffffc00f08947 */ /* 0x004fea000383ffff */
[----:B------:R-:W-:Y:S05]  /*9bc0*/  BRA `(.L_x_108) ;  /* 0xffffff9400b87947 */ /* 0x000fea000383ffff */
.L_x_55:
[----:B------:R-:W-:Y:S07]  /*9bd0*/  MOV R0, UR7 ;  /* 0x0000000700007c02 */ /* 0x000fee0008000f00 */
.L_x_109:
[----:B-1----:R1:W2:Y:S02]  /*9be0*/  SYNCS.PHASECHK.TRANS64.TRYWAIT P0, [R0+URZ], R3 ;  /* 0x00000003000075a7 */ /* 0x0022a400080011ff */
[----:B--2---:R-:W-:Y:S05]  /*9bf0*/  @!P0 NANOSLEEP.SYNCS 0x989680 ;  /* 0x009896800000895d */ /* 0x004fea0003900000 */
[----:B------:R-:W2:Y:S02]  /*9c00*/  @!P0 SYNCS.PHASECHK.TRANS64 P0, [R0+URZ], R3 ;  /* 0x00000003000085a7 */ /* 0x000ea400080010ff */
[----:B--2---:R-:W-:Y:S05]  /*9c10*/  @!P0 BRA `(.L_x_109) ;  /* 0xfffffffc00f08947 */ /* 0x004fea000383ffff */
[----:B------:R-:W-:Y:S05]  /*9c20*/  BRA `(.L_x_54) ;  /* 0xffffff9400d47947 */ /* 0x000fea000383ffff */
.L_x_58:
[----:B------:R-:W-:-:S07]  /*9c30*/  MOV R0, UR4 ;  /* 0x0000000400007c02 */ /* 0x000fce0008000f00 */
.L_x_110:
[----:B-1----:R1:W3:Y:S02]  /*9c40*/  SYNCS.PHASECHK.TRANS64.TRYWAIT P0, [R0+URZ], R3 ;  /* 0x00000003000075a7 */ /* 0x0022e400080011ff */
[----:B---3--:R-:W-:Y:S05]  /*9c50*/  @!P0 NANOSLEEP.SYNCS 0x989680 ;  /* 0x009896800000895d */ /* 0x008fea0003900000 */
[----:B------:R-:W3:Y:S02]  /*9c60*/  @!P0 SYNCS.PHASECHK.TRANS64 P0, [R0+URZ], R3 ;  /* 0x00000003000085a7 */ /* 0x000ee400080010ff */
[----:B---3--:R-:W-:Y:S05]  /*9c70*/  @!P0 BRA `(.L_x_110) ;  /* 0xfffffffc00f08947 */ /* 0x008fea000383ffff */
[----:B------:R-:W-:Y:S05]  /*9c80*/  BRA `(.L_x_111) ;  /* 0xffffff9c00047947 */ /* 0x000fea000383ffff */
.L_x_59:
[----:B------:R-:W-:-:S07]  /*9c90*/  MOV R0, UR5 ;  /* 0x0000000500007c02 */ /* 0x000fce0008000f00 */
.L_x_112:
[----:B-1----:R1:W2:Y:S02]  /*9ca0*/  SYNCS.PHASECHK.TRANS64.TRYWAIT P0, [R0+URZ], R3 ;  /* 0x00000003000075a7 */ /* 0x0022a400080011ff */
[----:B--2---:R-:W-:Y:S05]  /*9cb0*/  @!P0 NANOSLEEP.SYNCS 0x989680 ;  /* 0x009896800000895d */ /* 0x004fea0003900000 */
[----:B------:R-:W2:Y:S02]  /*9cc0*/  @!P0 SYNCS.PHASECHK.TRANS64 P0, [R0+URZ], R3 ;  /* 0x00000003000085a7 */ /* 0x000ea400080010ff */
[----:B--2---:R-:W-:Y:S05]  /*9cd0*/  @!P0 BRA `(.L_x_112) ;  /* 0xfffffffc00f08947 */ /* 0x004fea000383ffff */
[----:B------:R-:W-:Y:S05]  /*9ce0*/  BRA `(.L_x_113) ;  /* 0xffffff9c00107947 */ /* 0x000fea000383ffff */
.L_x_60:
[----:B------:R-:W-:-:S07]  /*9cf0*/  MOV R0, UR4 ;  /* 0x0000000400007c02 */ /* 0x000fce0008000f00 */
.L_x_114:
[----:B-1----:R1:W2:Y:S02]  /*9d00*/  SYNCS.PHASECHK.TRANS64.TRYWAIT P0, [R0+URZ], R3 ;  /* 0x00000003000075a7 */ /* 0x0022a400080011ff */
[----:B--2---:R-:W-:Y:S05]  /*9d10*/  @!P0 NANOSLEEP.SYNCS 0x989680 ;  /* 0x009896800000895d */ /* 0x004fea0003900000 */
[----:B------:R-:W2:Y:S02]  /*9d20*/  @!P0 SYNCS.PHASECHK.TRANS64 P0, [R0+URZ], R3 ;  /* 0x00000003000085a7 */ /* 0x000ea400080010ff */
[----:B--2---:R-:W-:Y:S05]  /*9d30*/  @!P0 BRA `(.L_x_114) ;  /* 0xfffffffc00f08947 */ /* 0x004fea000383ffff */
[----:B------:R-:W-:Y:S05]  /*9d40*/  BRA `(.L_x_115) ;  /* 0xffffff9c001c7947 */ /* 0x000fea000383ffff */
.L_x_65:
[----:B---3--:R3:W4:Y:S02]  /*9d50*/  SYNCS.PHASECHK.TRANS64.TRYWAIT P0, [R3+URZ+0x40], R0 ;  /* 0x00004000030075a7 */ /* 0x00872400080011ff */
[----:B----4-:R-:W-:Y:S05]  /*9d60*/  @!P0 NANOSLEEP.SYNCS 0x989680 ;  /* 0x009896800000895d */ /* 0x010fea0003900000 */
[----:B------:R-:W4:Y:S02]  /*9d70*/  @!P0 SYNCS.PHASECHK.TRANS64 P0, [R3+URZ+0x40], R0 ;  /* 0x00004000030085a7 */ /* 0x000f2400080010ff */
[----:B----4-:R-:W-:Y:S05]  /*9d80*/  @!P0 BRA `(.L_x_65) ;  /* 0xfffffffc00f08947 */ /* 0x010fea000383ffff */
[----:B------:R-:W-:Y:S05]  /*9d90*/  BRA `(.L_x_116) ;  /* 0xffffffa000407947 */ /* 0x000fea000383ffff */
.L_x_68:
[----:B------:R-:W-:Y:S07]  /*9da0*/  MOV R0, UR29 ;  /* 0x0000001d00007c02 */ /* 0x000fee0008000f00 */
.L_x_117:
[----:B-1----:R1:W3:Y:S02]  /*9db0*/  SYNCS.PHASECHK.TRANS64.TRYWAIT P1, [R0+URZ+0x38], R3 ;  /* 0x00003803000075a7 */ /* 0x0022e400080211ff */
[----:B---3--:R-:W-:Y:S05]  /*9dc0*/  @!P1 NANOSLEEP.SYNCS 0x989680 ;  /* 0x009896800000995d */ /* 0x008fea0003900000 */
[----:B------:R-:W3:Y:S02]  /*9dd0*/  @!P1 SYNCS.PHASECHK.TRANS64 P1, [R0+URZ+0x38], R3 ;  /* 0x00003803000095a7 */ /* 0x000ee400080210ff */
[----:B---3--:R-:W-:Y:S05]  /*9de0*/  @!P1 BRA `(.L_x_117) ;  /* 0xfffffffc00f09947 */ /* 0x008fea000383ffff */
[----:B------:R-:W-:Y:S05]  /*9df0*/  BRA `(.L_x_67) ;  /* 0xffffffa400b47947 */ /* 0x000fea000383ffff */
.L_x_71:
[----:B-1----:R-:W-:Y:S07]  /*9e00*/  MOV R3, UR29 ;  /* 0x0000001d00037c02 */ /* 0x002fee0008000f00 */
.L_x_118:
[----:B-1----:R1:W3:Y:S02]  /*9e10*/  SYNCS.PHASECHK.TRANS64.TRYWAIT P0, [R3+URZ+0x28], R2 ;  /* 0x00002802030075a7 */ /* 0x0022e400080011ff */
[----:B---3--:R-:W-:Y:S05]  /*9e20*/  @!P0 NANOSLEEP.SYNCS 0x989680 ;  /* 0x009896800000895d */ /* 0x008fea0003900000 */
[----:B------:R-:W3:Y:S02]  /*9e30*/  @!P0 SYNCS.PHASECHK.TRANS64 P0, [R3+URZ+0x28], R2 ;  /* 0x00002802030085a7 */ /* 0x000ee400080010ff */
[----:B---3--:R-:W-:Y:S05]  /*9e40*/  @!P0 BRA `(.L_x_118) ;  /* 0xfffffffc00f08947 */ /* 0x008fea000383ffff */
[----:B------:R-:W-:Y:S05]  /*9e50*/  BRA `(.L_x_119) ;  /* 0xffffffa800187947 */ /* 0x000fea000383ffff */
.L_x_74:
[----:B------:R-:W-:Y:S07]  /*9e60*/  MOV R0, UR4 ;  /* 0x0000000400007c02 */ /* 0x000fee0008000f00 */
.L_x_120:
[----:B-1----:R1:W2:Y:S02]  /*9e70*/  SYNCS.PHASECHK.TRANS64.TRYWAIT P0, [R0+URZ+0x40], R3 ;  /* 0x00004003000075a7 */ /* 0x0022a400080011ff */
[----:B--2---:R-:W-:Y:S05]  /*9e80*/  @!P0 NANOSLEEP.SYNCS 0x989680 ;  /* 0x009896800000895d */ /* 0x004fea0003900000 */
[----:B------:R-:W2:Y:S02]  /*9e90*/  @!P0 SYNCS.PHASECHK.TRANS64 P0, [R0+URZ+0x40], R3 ;  /* 0x00004003000085a7 */ /* 0x000ea400080010ff */
[----:B--2---:R-:W-:Y:S05]  /*9ea0*/  @!P0 BRA `(.L_x_120) ;  /* 0xfffffffc00f08947 */ /* 0x004fea000383ffff */
[----:B------:R-:W-:Y:S05]  /*9eb0*/  BRA `(.L_x_121) ;  /* 0xffffffac00547947 */ /* 0x000fea000383ffff */
.L_x_84:
[----:B-1----:R-:W-:Y:S04]  /*9ec0*/  MOV R3, UR44 ;  /* 0x0000002c00037c02 */ /* 0x002fe80008000f00 */
[----:B------:R1:W2:Y:S03]  /*9ed0*/  SYNCS.PHASECHK.TRANS64.TRYWAIT P2, [R3+URZ+0x20], R8 ;  /* 0x00002008030075a7 */ /* 0x0002a600080411ff */
[----:B--2---:R-:W-:Y:S05]  /*9ee0*/  @!P2 NANOSLEEP.SYNCS 0x989680 ;  /* 0x009896800000a95d */ /* 0x004fea0003900000 */
[----:B------:R-:W2:Y:S02]  /*9ef0*/  @!P2 SYNCS.PHASECHK.TRANS64 P2, [R3+URZ+0x20], R8 ;  /* 0x000020080300a5a7 */ /* 0x000ea400080410ff */
[----:B--2---:R-:W-:Y:S05]  /*9f00*/  @!P2 BRA `(.L_x_84) ;  /* 0xfffffffc00eca947 */ /* 0x004fea000383ffff */
[----:B------:R-:W-:Y:S05]  /*9f10*/  BRA `(.L_x_83) ;  /* 0xffffffbc003c7947 */ /* 0x000fea000383ffff */
.L_x_86:
[----:B-1----:R1:W2:Y:S02]  /*9f20*/  SYNCS.PHASECHK.TRANS64.TRYWAIT P1, [R0+URZ+0x60], R5 ;  /* 0x00006005000075a7 */ /* 0x0022a400080211ff */
[----:B--2---:R-:W-:Y:S05]  /*9f30*/  @!P1 NANOSLEEP.SYNCS 0x989680 ;  /* 0x009896800000995d */ /* 0x004fea0003900000 */
[----:B------:R-:W2:Y:S02]  /*9f40*/  @!P1 SYNCS.PHASECHK.TRANS64 P1, [R0+URZ+0x60], R5 ;  /* 0x00006005000095a7 */ /* 0x000ea400080210ff */
[----:B--2---:R-:W-:Y:S05]  /*9f50*/  @!P1 BRA `(.L_x_86) ;  /* 0xfffffffc00f09947 */ /* 0x004fea000383ffff */
[----:B------:R-:W-:Y:S05]  /*9f60*/  BRA `(.L_x_85) ;  /* 0xffffffbc00e07947 */ /* 0x000fea000383ffff */
        .weak           $__internal_0_$__cuda_sm10x_tcgen05_guardrail_trap_col_being_dealloced_not_returned_by_alloc
        .type           $__internal_0_$__cuda_sm10x_tcgen05_guardrail_trap_col_being_dealloced_not_returned_by_alloc,@function
        .size           $__internal_0_$__cuda_sm10x_tcgen05_guardrail_trap_col_being_dealloced_not_returned_by_alloc,($__internal_1_$__cuda_sm10x_tcgen05_guardrail_trap_phase_invalid_during_alloc - $__internal_0_$__cuda_sm10x_tcgen05_guardrail_trap_col_being_dealloced_not_returned_by_alloc)
$__internal_0_$__cuda_sm10x_tcgen05_guardrail_trap_col_being_dealloced_not_returned_by_alloc:
[----:B------:R-:W-:Y:S05]  /*9f70*/  BPT.TRAP 0x1 ;  /* 0x000000040000795c */ /* 0x000fea0000300000 */
[----:B------:R-:W-:-:S04]  /*9f80*/  HFMA2 R3, -RZ, RZ, 0, 0 ;  /* 0x00000000ff037431 */ /* 0x000fc800000001ff */
[----:B------:R-:W-:Y:S05]  /*9f90*/  RET.REL.NODEC R2 `(_ZN7cutlass13device_kernelINS_4gemm6kernel13GemmUniversalIN4cute5tupleIJiiiiEEENS1_10collective13CollectiveMmaINS1_35MainloopSm100TmaUmmaWarpSpecializedILi2ELi2ELi3ENS5_IJNS4_1CILi1EEESB_SB_EEEEENS5_IJNSA_ILi128EEENSA_ILi160EEENSA_ILi256EEEEEEaNS5_IJlSB_lEEEaSI_NS4_8TiledMMAINS4_8MMA_AtomIJNS4_15SM100_MMA_S8_SSIaaiLi128ELi160ELNS4_4UMMA5MajorE0ELSN_0ELNSM_8SaturateE0EEEEEENS4_6LayoutISC_NS5_IJNSA_ILi0EEESS_SS_EEEEENS5_IJNS4_10UnderscoreESV_SV_EEEEENS4_13SM90_TMA_LOADENS4_14ComposedLayoutINS4_7SwizzleILi3ELi4ELi3EEENS4_18smem_ptr_flag_bitsILi8EEENSR_INS5_IJNSA_ILi8EEESE_EEENS5_IJSE_SB_EEEEEEEvNS4_8identityESY_S18_vS19_EENS_8epilogue10collective18CollectiveEpilogueINS1B_23Sm100TmaWarpSpecializedILi1ELi1ELi160ELb0ELb0EEEJSH_NS5_IJNSR_ISE_SB_EENSR_ISF_SB_EEEEEaSI_aSI_NS1B_6fusion15FusionCallbacksIS1F_NS1J_17LinearCombinationIaiaiLNS_15FloatRoundStyleE2EEESH_S1I_JEEENS4_5SM1004TMEM4LOAD26SM100_TMEM_LOAD_32dp32b32xESY_NSZ_INS10_ILi1ELi4ELi3EEES13_NSR_INS5_IJS14_NSA_ILi32EEEEEENS5_IJS1U_SB_EEEEEEENS4_39AutoVectorizingCopyWithAssumedAlignmentILi128EEENS4_14SM90_TMA_STOREES1Y_S20_S20_EEEvvEEEEvNT_6ParamsE) ;  /* 0xffffff6002187950 */ /* 0x000fea0003c3ffff */
        .weak           $__internal_1_$__cuda_sm10x_tcgen05_guardrail_trap_phase_invalid_during_alloc
        .type           $__internal_1_$__cuda_sm10x_tcgen05_guardrail_trap_phase_invalid_during_alloc,@function
        .size           $__internal_1_$__cuda_sm10x_tcgen05_guardrail_trap_phase_invalid_during_alloc,($__internal_2_$__cuda_sm10x_tcgen05_guardrail_trap_unallocated_columns_being_dealloced - $__internal_1_$__cuda_sm10x_tcgen05_guardrail_trap_phase_invalid_during_alloc)
$__internal_1_$__cuda_sm10x_tcgen05_guardrail_trap_phase_invalid_during_alloc:
[----:B------:R-:W-:Y:S05]  /*9fa0*/  BPT.TRAP 0x1 ;  /* 0x000000040000795c */ /* 0x000fea0000300000 */
[----:B------:R-:W-:-:S04]  /*9fb0*/  MOV R3, 0x0 ;  /* 0x0000000000037802 */ /* 0x000fc80000000f00 */
[----:B------:R-:W-:Y:S05]  /*9fc0*/  RET.REL.NODEC R2 `(_ZN7cutlass13device_kernelINS_4gemm6kernel13GemmUniversalIN4cute5tupleIJiiiiEEENS1_10collective13CollectiveMmaINS1_35MainloopSm100TmaUmmaWarpSpecializedILi2ELi2ELi3ENS5_IJNS4_1CILi1EEESB_SB_EEEEENS5_IJNSA_ILi128EEENSA_ILi160EEENSA_ILi256EEEEEEaNS5_IJlSB_lEEEaSI_NS4_8TiledMMAINS4_8MMA_AtomIJNS4_15SM100_MMA_S8_SSIaaiLi128ELi160ELNS4_4UMMA5MajorE0ELSN_0ELNSM_8SaturateE0EEEEEENS4_6LayoutISC_NS5_IJNSA_ILi0EEESS_SS_EEEEENS5_IJNS4_10UnderscoreESV_SV_EEEEENS4_13SM90_TMA_LOADENS4_14ComposedLayoutINS4_7SwizzleILi3ELi4ELi3EEENS4_18smem_ptr_flag_bitsILi8EEENSR_INS5_IJNSA_ILi8EEESE_EEENS5_IJSE_SB_EEEEEEEvNS4_8identityESY_S18_vS19_EENS_8epilogue10collective18CollectiveEpilogueINS1B_23Sm100TmaWarpSpecializedILi1ELi1ELi160ELb0ELb0EEEJSH_NS5_IJNSR_ISE_SB_EENSR_ISF_SB_EEEEEaSI_aSI_NS1B_6fusion15FusionCallbacksIS1F_NS1J_17LinearCombinationIaiaiLNS_15FloatRoundStyleE2EEESH_S1I_JEEENS4_5SM1004TMEM4LOAD26SM100_TMEM_LOAD_32dp32b32xESY_NSZ_INS10_ILi1ELi4ELi3EEES13_NSR_INS5_IJS14_NSA_ILi32EEEEEENS5_IJS1U_SB_EEEEEEENS4_39AutoVectorizingCopyWithAssumedAlignmentILi128EEENS4_14SM90_TMA_STOREES1Y_S20_S20_EEEvvEEEEvNT_6ParamsE) ;  /* 0xffffff60020c7950 */ /* 0x000fea0003c3ffff */
        .weak           $__internal_2_$__cuda_sm10x_tcgen05_guardrail_trap_unallocated_columns_being_dealloced
        .type           $__internal_2_$__cuda_sm10x_tcgen05_guardrail_trap_unallocated_columns_being_dealloced,@function
        .size           $__internal_2_$__cuda_sm10x_tcgen05_guardrail_trap_unallocated_columns_being_dealloced,(.L_x_123 - $__internal_2_$__cuda_sm10x_tcgen05_guardrail_trap_unallocated_columns_being_dealloced)
$__internal_2_$__cuda_sm10x_tcgen05_guardrail_trap_unallocated_columns_being_dealloced:
[----:B------:R-:W-:Y:S05]  /*9fd0*/  BPT.TRAP 0x1 ;  /* 0x000000040000795c */ /* 0x000fea0000300000 */
[----:B------:R-:W-:-:S04]  /*9fe0*/  HFMA2 R3, -RZ, RZ, 0, 0 ;  /* 0x00000000ff037431 */ /* 0x000fc800000001ff */
[----:B------:R-:W-:Y:S05]  /*9ff0*/  RET.REL.NODEC R2 `(_ZN7cutlass13device_kernelINS_4gemm6kernel13GemmUniversalIN4cute5tupleIJiiiiEEENS1_10collective13CollectiveMmaINS1_35MainloopSm100TmaUmmaWarpSpecializedILi2ELi2ELi3ENS5_IJNS4_1CILi1EEESB_SB_EEEEENS5_IJNSA_ILi128EEENSA_ILi160EEENSA_ILi256EEEEEEaNS5_IJlSB_lEEEaSI_NS4_8TiledMMAINS4_8MMA_AtomIJNS4_15SM100_MMA_S8_SSIaaiLi128ELi160ELNS4_4UMMA5MajorE0ELSN_0ELNSM_8SaturateE0EEEEEENS4_6LayoutISC_NS5_IJNSA_ILi0EEESS_SS_EEEEENS5_IJNS4_10UnderscoreESV_SV_EEEEENS4_13SM90_TMA_LOADENS4_14ComposedLayoutINS4_7SwizzleILi3ELi4ELi3EEENS4_18smem_ptr_flag_bitsILi8EEENSR_INS5_IJNSA_ILi8EEESE_EEENS5_IJSE_SB_EEEEEEEvNS4_8identityESY_S18_vS19_EENS_8epilogue10collective18CollectiveEpilogueINS1B_23Sm100TmaWarpSpecializedILi1ELi1ELi160ELb0ELb0EEEJSH_NS5_IJNSR_ISE_SB_EENSR_ISF_SB_EEEEEaSI_aSI_NS1B_6fusion15FusionCallbacksIS1F_NS1J_17LinearCombinationIaiaiLNS_15FloatRoundStyleE2EEESH_S1I_JEEENS4_5SM1004TMEM4LOAD26SM100_TMEM_LOAD_32dp32b32xESY_NSZ_INS10_ILi1ELi4ELi3EEES13_NSR_INS5_IJS14_NSA_ILi32EEEEEENS5_IJS1U_SB_EEEEEEENS4_39AutoVectorizingCopyWithAssumedAlignmentILi128EEENS4_14SM90_TMA_STOREES1Y_S20_S20_EEEvvEEEEvNT_6ParamsE) ;  /* 0xffffff6002007950 */ /* 0x000fea0003c3ffff */
.L_x_122:
[----:B------:R-:W-:-:S00]  /*a000*/  BRA `(.L_x_122) ;  /* 0xfffffffc00fc7947 */ /* 0x000fc0000383ffff */
[----:B------:R-:W-:-:S00]  /*a010*/  NOP ;  /* 0x0000000000007918 */ /* 0x000fc00000000000 */
        /* <DEDUP_REMOVED lines=14> */
.L_x_123:


//--------------------- .nv.global.init           --------------------------
	.section	.nv.global.init,"aw",@progbits
.nv.global.init:
	.type		$str$27,@object
	.size		$str$27,($str$28 - $str$27)
$str$27:
        /*0000*/ 	.byte	0x28, 0x61, 0x64, 0x64, 0x72, 0x65, 0x73, 0x73, 0x20, 0x26, 0x20, 0x6d, 0x61, 0x73, 0x6b, 0x29
        /*0010*/ 	.byte	0x20, 0x3d, 0x3d, 0x20, 0x30, 0x00
	.type		$str$28,@object
	.size		$str$28,($str$26 - $str$28)
$str$28:
        /*0016*/ 	.byte	0x2f, 0x74, 0x6d, 0x70, 0x2f, 0x63, 0x75, 0x74, 0x6c, 0x61, 0x73, 0x73, 0x5f, 0x73, 0x77, 0x65
        /*0026*/ 	.byte	0x65, 0x70, 0x5f, 0x73, 0x72, 0x63, 0x2f, 0x69, 0x6e, 0x63, 0x6c, 0x75, 0x64, 0x65, 0x2f, 0x63
        /*0036*/ 	.byte	0x75, 0x74, 0x65, 0x2f, 0x70, 0x6f, 0x69, 0x6e, 0x74, 0x65, 0x72, 0x5f, 0x66, 0x6c, 0x61, 0x67
        /*0046*/ 	.byte	0x67, 0x65, 0x64, 0x2e, 0x68, 0x70, 0x70, 0x00
	.type		$str$26,@object
	.size		$str$26,($str$25 - $str$26)
$str$26:
        /*004e*/ 	.byte	0x2f, 0x74, 0x6d, 0x70, 0x2f, 0x63, 0x75, 0x74, 0x6c, 0x61, 0x73, 0x73, 0x5f, 0x73, 0x77, 0x65
        /*005e*/ 	.byte	0x65, 0x70, 0x5f, 0x73, 0x72, 0x63, 0x2f, 0x69, 0x6e, 0x63, 0x6c, 0x75, 0x64, 0x65, 0x2f, 0x63
        /*006e*/ 	.byte	0x75, 0x74, 0x65, 0x2f, 0x61, 0x74, 0x6f, 0x6d, 0x2f, 0x63, 0x6f, 0x70, 0x79, 0x5f, 0x74, 0x72
        /*007e*/ 	.byte	0x61, 0x69, 0x74, 0x73, 0x5f, 0x73, 0x6d, 0x31, 0x30, 0x30, 0x2e, 0x68, 0x70, 0x70, 0x00
	.type		$str$25,@object
	.size		$str$25,(__unnamed_1 - $str$25)
$str$25:
        /*008d*/ 	.byte	0x28, 0x28, 0x75, 0x69, 0x6e, 0x74, 0x33, 0x32, 0x5f, 0x74, 0x28, 0x74, 0x68, 0x72, 0x65, 0x61
        /*009d*/ 	.byte	0x64, 0x49, 0x64, 0x78, 0x2e, 0x78, 0x29, 0x20, 0x2f, 0x20, 0x33, 0x32, 0x29, 0x20, 0x25, 0x20
        /*00ad*/ 	.byte	0x34, 0x29, 0x20, 0x3d, 0x3d, 0x20, 0x28, 0x28, 0x28, 0x74, 0x6d, 0x65, 0x6d, 0x5f, 0x61, 0x64
        /*00bd*/ 	.byte	0x64, 0x72, 0x20, 0x3e, 0x3e, 0x20, 0x31, 0x36, 0x29, 0x20, 0x2f, 0x20, 0x33, 0x32, 0x29, 0x20
        /*00cd*/ 	.byte	0x25, 0x20, 0x34, 0x29, 0x00
	.type		__unnamed_1,@object
	.size		__unnamed_1,(__unnamed_2 - __unnamed_1)
__unnamed_1:
        /*00d2*/ 	.byte	0x61, 0x75, 0x74, 0x6f, 0x20, 0x63, 0x75, 0x74, 0x65, 0x3a, 0x3a, 0x61, 0x73, 0x5f, 0x70, 0x6f
        /* <DEDUP_REMOVED lines=24> */
        /*0262*/ 	.byte	0x3e, 0x3e, 0x3e, 0x3e, 0x5d, 0x00
	.type		__unnamed_2,@object
	.size		__unnamed_2,(.L_2 - __unnamed_2)
__unnamed_2:
        /* <DEDUP_REMOVED lines=41> */
.L_2:


//--------------------- .nv.shared._ZN7cutlass13device_kernelINS_4gemm6kernel13GemmUniversalIN4cute5tupleIJiiiiEEENS1_10collective13CollectiveMmaINS1_35MainloopSm100TmaUmmaWarpSpecializedILi2ELi2ELi3ENS5_IJNS4_1CILi1EEESB_SB_EEEEENS5_IJNSA_ILi128EEENSA_ILi160EEENSA_ILi256EEEEEEaNS5_IJlSB_lEEEaSI_NS4_8TiledMMAINS4_8MMA_AtomIJNS4_15SM100_MMA_S8_SSIaaiLi128ELi160ELNS4_4UMMA5MajorE0ELSN_0ELNSM_8SaturateE0EEEEEENS4_6LayoutISC_NS5_IJNSA_ILi0EEESS_SS_EEEEENS5_IJNS4_10UnderscoreESV_SV_EEEEENS4_13SM90_TMA_LOADENS4_14ComposedLayoutINS4_7SwizzleILi3ELi4ELi3EEENS4_18smem_ptr_flag_bitsILi8EEENSR_INS5_IJNSA_ILi8EEESE_EEENS5_IJSE_SB_EEEEEEEvNS4_8identityESY_S18_vS19_EENS_8epilogue10collective18CollectiveEpilogueINS1B_23Sm100TmaWarpSpecializedILi1ELi1ELi160ELb0ELb0EEEJSH_NS5_IJNSR_ISE_SB_EENSR_ISF_SB_EEEEEaSI_aSI_NS1B_6fusion15FusionCallbacksIS1F_NS1J_17LinearCombinationIaiaiLNS_15FloatRoundStyleE2EEESH_S1I_JEEENS4_5SM1004TMEM4LOAD26SM100_TMEM_LOAD_32dp32b32xESY_NSZ_INS10_ILi1ELi4ELi3EEES13_NSR_INS5_IJS14_NSA_ILi32EEEEEENS5_IJS1U_SB_EEEEEEENS4_39AutoVectorizingCopyWithAssumedAlignmentILi128EEENS4_14SM90_TMA_STOREES1Y_S20_S20_EEEvvEEEEvNT_6ParamsE --------------------------
	.section	.nv.shared._ZN7cutlass13device_kernelINS_4gemm6kernel13GemmUniversalIN4cute5tupleIJiiiiEEENS1_10collective13CollectiveMmaINS1_35MainloopSm100TmaUmmaWarpSpecializedILi2ELi2ELi3ENS5_IJNS4_1CILi1EEESB_SB_EEEEENS5_IJNSA_ILi128EEENSA_ILi160EEENSA_ILi256EEEEEEaNS5_IJlSB_lEEEaSI_NS4_8TiledMMAINS4_8MMA_AtomIJNS4_15SM100_MMA_S8_SSIaaiLi128ELi160ELNS4_4UMMA5MajorE0ELSN_0ELNSM_8SaturateE0EEEEEENS4_6LayoutISC_NS5_IJNSA_ILi0EEESS_SS_EEEEENS5_IJNS4_10UnderscoreESV_SV_EEEEENS4_13SM90_TMA_LOADENS4_14ComposedLayoutINS4_7SwizzleILi3ELi4ELi3EEENS4_18smem_ptr_flag_bitsILi8EEENSR_INS5_IJNSA_ILi8EEESE_EEENS5_IJSE_SB_EEEEEEEvNS4_8identityESY_S18_vS19_EENS_8epilogue10collective18CollectiveEpilogueINS1B_23Sm100TmaWarpSpecializedILi1ELi1ELi160ELb0ELb0EEEJSH_NS5_IJNSR_ISE_SB_EENSR_ISF_SB_EEEEEaSI_aSI_NS1B_6fusion15FusionCallbacksIS1F_NS1J_17LinearCombinationIaiaiLNS_15FloatRoundStyleE2EEESH_S1I_JEEENS4_5SM1004TMEM4LOAD26SM100_TMEM_LOAD_32dp32b32xESY_NSZ_INS10_ILi1ELi4ELi3EEES13_NSR_INS5_IJS14_NSA_ILi32EEEEEENS5_IJS1U_SB_EEEEEEENS4_39AutoVectorizingCopyWithAssumedAlignmentILi128EEENS4_14SM90_TMA_STOREES1Y_S20_S20_EEEvvEEEEvNT_6ParamsE,"aw",@nobits
	.sectionflags	@""
	.align	16
	.zero		1024


//--------------------- .nv.shared.reserved.0     --------------------------
	.section	.nv.shared.reserved.0,"aw",@nobits
	.weak		__nv_reservedSMEM_offset_0_alias
	.size		__nv_reservedSMEM_offset_0_alias, 0, 64
	.other		__nv_reservedSMEM_offset_0_alias,@"STO_CUDA_RESERVED_SHARED STV_DEFAULT"
__nv_reservedSMEM_offset_0_alias:
	.zero		0
.nv.shared.reserved.0:
	.zero		64
	.weak		__nv_reservedSMEM_tcgen05_partition
	.type		__nv_reservedSMEM_tcgen05_partition,@object
	.size		__nv_reservedSMEM_tcgen05_partition,(.L_0 - __nv_reservedSMEM_tcgen05_partition)
__nv_reservedSMEM_tcgen05_partition:
	.zero		32
.L_0:


//--------------------- .nv.global                --------------------------
	.section	.nv.global,"aw",@nobits
.nv.global:
	.type		_ZN40_INTERNAL_b9266f58_4_k_cu_dac77e3e_207684cute1_E,@object
	.size		_ZN40_INTERNAL_b9266f58_4_k_cu_dac77e3e_207684cute1_E,(_ZN40_INTERNAL_b9266f58_4_k_cu_dac77e3e_207684cuda3std3__45__cpo6cbeginE - _ZN40_INTERNAL_b9266f58_4_k_cu_dac77e3e_207684cute1_E)
_ZN40_INTERNAL_b9266f58_4_k_cu_dac77e3e_207684cute1_E:
	.zero		1
	.type		_ZN40_INTERNAL_b9266f58_4_k_cu_dac77e3e_207684cuda3std3__45__cpo6cbeginE,@object
	.size		_ZN40_INTERNAL_b9266f58_4_k_cu_dac77e3e_207684cuda3std3__45__cpo6cbeginE,(_ZN40_INTERNAL_b9266f58_4_k_cu_dac77e3e_207684cuda3std3__48in_placeE - _ZN40_INTERNAL_b9266f58_4_k_cu_dac77e3e_207684cuda3std3__45__cpo6cbeginE)
_ZN40_INTERNAL_b9266f58_4_k_cu_dac77e3e_207684cuda3std3__45__cpo6cbeginE:
	.zero		1
	.type		_ZN40_INTERNAL_b9266f58_4_k_cu_dac77e3e_207684cuda3std3__48in_placeE,@object
	.size		_ZN40_INTERNAL_b9266f58_4_k_cu_dac77e3e_207684cuda3std3__48in_placeE,(_ZN40_INTERNAL_b9266f58_4_k_cu_dac77e3e_207684cuda3std6ranges3__45__cpo9iter_moveE - _ZN40_INTERNAL_b9266f58_4_k_cu_dac77e3e_207684cuda3std3__48in_placeE)
_ZN40_INTERNAL_b9266f58_4_k_cu_dac77e3e_207684cuda3std3__48in_placeE:
	.zero		1
	.type		_ZN40_INTERNAL_b9266f58_4_k_cu_dac77e3e_207684cuda3std6ranges3__45__cpo9iter_moveE,@object
	.size		_ZN40_INTERNAL_b9266f58_4_k_cu_dac77e3e_207684cuda3std6ranges3__45__cpo9iter_moveE,(_ZN40_INTERNAL_b9266f58_4_k_cu_dac77e3e_207684cuda3std3__45__cpo5beginE - _ZN40_INTERNAL_b9266f58_4_k_cu_dac77e3e_207684cuda3std6ranges3__45__cpo9iter_moveE)
_ZN40_INTERNAL_b9266f58_4_k_cu_dac77e3e_207684cuda3std6ranges3__45__cpo9iter_moveE:
	.zero		1
	.type		_ZN40_INTERNAL_b9266f58_4_k_cu_dac77e3e_207684cuda3std3__45__cpo5beginE,@object
	.size		_ZN40_INTERNAL_b9266f58_4_k_cu_dac77e3e_207684cuda3std3__45__cpo5beginE,(_ZN40_INTERNAL_b9266f58_4_k_cu_dac77e3e_207684cuda3std3__442_GLOBAL__N__b9266f58_4_k_cu_dac77e3e_207686ignoreE - _ZN40_INTERNAL_b9266f58_4_k_cu_dac77e3e_207684cuda3std3__45__cpo5beginE)
_ZN40_INTERNAL_b9266f58_4_k_cu_dac77e3e_207684cuda3std3__45__cpo5beginE:
	.zero		1
	.type		_ZN40_INTERNAL_b9266f58_4_k_cu_dac77e3e_207684cuda3std3__442_GLOBAL__N__b9266f58_4_k_cu_dac77e3e_207686ignoreE,@object
	.size		_ZN40_INTERNAL_b9266f58_4_k_cu_dac77e3e_207684cuda3std3__442_GLOBAL__N__b9266f58_4_k_cu_dac77e3e_207686ignoreE,(_ZN40_INTERNAL_b9266f58_4_k_cu_dac77e3e_207684cute7productE - _ZN40_INTERNAL_b9266f58_4_k_cu_dac77e3e_207684cuda3std3__442_GLOBAL__N__b9266f58_4_k_cu_dac77e3e_207686ignoreE)
_ZN40_INTERNAL_b9266f58_4_k_cu_dac77e3e_207684cuda3std3__442_GLOBAL__N__b9266f58_4_k_cu_dac77e3e_207686ignoreE:
	.zero		1
	.type		_ZN40_INTERNAL_b9266f58_4_k_cu_dac77e3e_207684cute7productE,@object
	.size		_ZN40_INTERNAL_b9266f58_4_k_cu_dac77e3e_207684cute7productE,(_ZN40_INTERNAL_b9266f58_4_k_cu_dac77e3e_207684cuda3std3__45__cpo3endE - _ZN40_INTERNAL_b9266f58_4_k_cu_dac77e3e_207684cute7productE)
_ZN40_INTERNAL_b9266f58_4_k_cu_dac77e3e_207684cute7productE:
	.zero		1
	.type		_ZN40_INTERNAL_b9266f58_4_k_cu_dac77e3e_207684cuda3std3__45__cpo3endE,@object
	.size		_ZN40_INTERNAL_b9266f58_4_k_cu_dac77e3e_207684cuda3std3__45__cpo3endE,(_ZN40_INTERNAL_b9266f58_4_k_cu_dac77e3e_207684cuda3std3__419piecewise_constructE - _ZN40_INTERNAL_b9266f58_4_k_cu_dac77e3e_207684cuda3std3__45__cpo3endE)
_ZN40_INTERNAL_b9266f58_4_k_cu_dac77e3e_207684cuda3std3__45__cpo3endE:
	.zero		1
	.type		_ZN40_INTERNAL_b9266f58_4_k_cu_dac77e3e_207684cuda3std3__419piecewise_constructE,@object
	.size		_ZN40_INTERNAL_b9266f58_4_k_cu_dac77e3e_207684cuda3std3__419piecewise_constructE,(_ZN40_INTERNAL_b9266f58_4_k_cu_dac77e3e_207684cuda3std3__45__cpo4cendE - _ZN40_INTERNAL_b9266f58_4_k_cu_dac77e3e_207684cuda3std3__419piecewise_constructE)
_ZN40_INTERNAL_b9266f58_4_k_cu_dac77e3e_207684cuda3std3__419piecewise_constructE:
	.zero		1
	.type		_ZN40_INTERNAL_b9266f58_4_k_cu_dac77e3e_207684cuda3std3__45__cpo4cendE,@object
	.size		_ZN40_INTERNAL_b9266f58_4_k_cu_dac77e3e_207684cuda3std3__45__cpo4cendE,(_ZN40_INTERNAL_b9266f58_4_k_cu_dac77e3e_207684cuda3std6ranges3__45__cpo4swapE - _ZN40_INTERNAL_b9266f58_4_k_cu_dac77e3e_207684cuda3std3__45__cpo4cendE)
_ZN40_INTERNAL_b9266f58_4_k_cu_dac77e3e_207684cuda3std3__45__cpo4cendE:
	.zero		1
	.type		_ZN40_INTERNAL_b9266f58_4_k_cu_dac77e3e_207684cuda3std6ranges3__45__cpo4swapE,@object
	.size		_ZN40_INTERNAL_b9266f58_4_k_cu_dac77e3e_207684cuda3std6ranges3__45__cpo4swapE,(.L_10 - _ZN40_INTERNAL_b9266f58_4_k_cu_dac77e3e_207684cuda3std6ranges3__45__cpo4swapE)
_ZN40_INTERNAL_b9266f58_4_k_cu_dac77e3e_207684cuda3std6ranges3__45__cpo4swapE:
	.zero		1
.L_10:


//--------------------- .nv.constant0._ZN7cutlass13device_kernelINS_4gemm6kernel13GemmUniversalIN4cute5tupleIJiiiiEEENS1_10collective13CollectiveMmaINS1_35MainloopSm100TmaUmmaWarpSpecializedILi2ELi2ELi3ENS5_IJNS4_1CILi1EEESB_SB_EEEEENS5_IJNSA_ILi128EEENSA_ILi160EEENSA_ILi256EEEEEEaNS5_IJlSB_lEEEaSI_NS4_8TiledMMAINS4_8MMA_AtomIJNS4_15SM100_MMA_S8_SSIaaiLi128ELi160ELNS4_4UMMA5MajorE0ELSN_0ELNSM_8SaturateE0EEEEEENS4_6LayoutISC_NS5_IJNSA_ILi0EEESS_SS_EEEEENS5_IJNS4_10UnderscoreESV_SV_EEEEENS4_13SM90_TMA_LOADENS4_14ComposedLayoutINS4_7SwizzleILi3ELi4ELi3EEENS4_18smem_ptr_flag_bitsILi8EEENSR_INS5_IJNSA_ILi8EEESE_EEENS5_IJSE_SB_EEEEEEEvNS4_8identityESY_S18_vS19_EENS_8epilogue10collective18CollectiveEpilogueINS1B_23Sm100TmaWarpSpecializedILi1ELi1ELi160ELb0ELb0EEEJSH_NS5_IJNSR_ISE_SB_EENSR_ISF_SB_EEEEEaSI_aSI_NS1B_6fusion15FusionCallbacksIS1F_NS1J_17LinearCombinationIaiaiLNS_15FloatRoundStyleE2EEESH_S1I_JEEENS4_5SM1004TMEM4LOAD26SM100_TMEM_LOAD_32dp32b32xESY_NSZ_INS10_ILi1ELi4ELi3EEES13_NSR_INS5_IJS14_NSA_ILi32EEEEEENS5_IJS1U_SB_EEEEEEENS4_39AutoVectorizingCopyWithAssumedAlignmentILi128EEENS4_14SM90_TMA_STOREES1Y_S20_S20_EEEvvEEEEvNT_6ParamsE --------------------------
	.section	.nv.constant0._ZN7cutlass13device_kernelINS_4gemm6kernel13GemmUniversalIN4cute5tupleIJiiiiEEENS1_10collective13CollectiveMmaINS1_35MainloopSm100TmaUmmaWarpSpecializedILi2ELi2ELi3ENS5_IJNS4_1CILi1EEESB_SB_EEEEENS5_IJNSA_ILi128EEENSA_ILi160EEENSA_ILi256EEEEEEaNS5_IJlSB_lEEEaSI_NS4_8TiledMMAINS4_8MMA_AtomIJNS4_15SM100_MMA_S8_SSIaaiLi128ELi160ELNS4_4UMMA5MajorE0ELSN_0ELNSM_8SaturateE0EEEEEENS4_6LayoutISC_NS5_IJNSA_ILi0EEESS_SS_EEEEENS5_IJNS4_10UnderscoreESV_SV_EEEEENS4_13SM90_TMA_LOADENS4_14ComposedLayoutINS4_7SwizzleILi3ELi4ELi3EEENS4_18smem_ptr_flag_bitsILi8EEENSR_INS5_IJNSA_ILi8EEESE_EEENS5_IJSE_SB_EEEEEEEvNS4_8identityESY_S18_vS19_EENS_8epilogue10collective18CollectiveEpilogueINS1B_23Sm100TmaWarpSpecializedILi1ELi1ELi160ELb0ELb0EEEJSH_NS5_IJNSR_ISE_SB_EENSR_ISF_SB_EEEEEaSI_aSI_NS1B_6fusion15FusionCallbacksIS1F_NS1J_17LinearCombinationIaiaiLNS_15FloatRoundStyleE2EEESH_S1I_JEEENS4_5SM1004TMEM4LOAD26SM100_TMEM_LOAD_32dp32b32xESY_NSZ_INS10_ILi1ELi4ELi3EEES13_NSR_INS5_IJS14_NSA_ILi32EEEEEENS5_IJS1U_SB_EEEEEEENS4_39AutoVectorizingCopyWithAssumedAlignmentILi128EEENS4_14SM90_TMA_STOREES1Y_S20_S20_EEEvvEEEEvNT_6ParamsE,"a",@progbits
	.sectionflags	@""
	.align	4
.nv.constant0._ZN7cutlass13device_kernelINS_4gemm6kernel13GemmUniversalIN4cute5tupleIJiiiiEEENS1_10collective13CollectiveMmaINS1_35MainloopSm100TmaUmmaWarpSpecializedILi2ELi2ELi3ENS5_IJNS4_1CILi1EEESB_SB_EEEEENS5_IJNSA_ILi128EEENSA_ILi160EEENSA_ILi256EEEEEEaNS5_IJlSB_lEEEaSI_NS4_8TiledMMAINS4_8MMA_AtomIJNS4_15SM100_MMA_S8_SSIaaiLi128ELi160ELNS4_4UMMA5MajorE0ELSN_0ELNSM_8SaturateE0EEEEEENS4_6LayoutISC_NS5_IJNSA_ILi0EEESS_SS_EEEEENS5_IJNS4_10UnderscoreESV_SV_EEEEENS4_13SM90_TMA_LOADENS4_14ComposedLayoutINS4_7SwizzleILi3ELi4ELi3EEENS4_18smem_ptr_flag_bitsILi8EEENSR_INS5_IJNSA_ILi8EEESE_EEENS5_IJSE_SB_EEEEEEEvNS4_8identityESY_S18_vS19_EENS_8epilogue10collective18CollectiveEpilogueINS1B_23Sm100TmaWarpSpecializedILi1ELi1ELi160ELb0ELb0EEEJSH_NS5_IJNSR_ISE_SB_EENSR_ISF_SB_EEEEEaSI_aSI_NS1B_6fusion15FusionCallbacksIS1F_NS1J_17LinearCombinationIaiaiLNS_15FloatRoundStyleE2EEESH_S1I_JEEENS4_5SM1004TMEM4LOAD26SM100_TMEM_LOAD_32dp32b32xESY_NSZ_INS10_ILi1ELi4ELi3EEES13_NSR_INS5_IJS14_NSA_ILi32EEEEEENS5_IJS1U_SB_EEEEEEENS4_39AutoVectorizingCopyWithAssumedAlignmentILi128EEENS4_14SM90_TMA_STOREES1Y_S20_S20_EEEvvEEEEvNT_6ParamsE:
	.zero		2944


//--------------------- SYMBOLS --------------------------

	.type		.nv.reservedSmem.offset0,@object
	.size		.nv.reservedSmem.offset0,0x4
	.type		.nv.reservedSmem.cap,@object
	.size		.nv.reservedSmem.cap,0x4
	.type		__assertfail,@function
